	.target	sm_100a

	.elftype	@"ET_EXEC"


//--------------------- .note.nv.tkinfo           --------------------------
	.section	.note.nv.tkinfo,"",@"SHT_NOTE"
	.sectionflags	@"SHF_NOTE_NV_TKINFO"
	.tkinfo
        /*0018*/ 	.word	0x00000002
        /*0030*/ 	.string	""
        /*0030*/ 	.string	"ptxas"
        /*0030*/ 	.string	"Cuda compilation tools, release 13.0, V13.0.88"
        /*0030*/ 	.string	"Build cuda_13.0.r13.0/compiler.36424714_0"
        /*0030*/ 	.string	"-arch sm_100a -m 64 "



//--------------------- .note.nv.cuinfo           --------------------------
	.section	.note.nv.cuinfo,"",@"SHT_NOTE"
	.sectionflags	@"SHF_NOTE_NV_CUINFO"
        /*0018*/ 	.short	0x0002
        /*001a*/ 	.short	0x0064
        /*001c*/ 	.short	0x0082
	.zero		2


//--------------------- .nv.info                  --------------------------
	.section	.nv.info,"",@"SHT_CUDA_INFO"
	.align	4


	//----- nvinfo : EIATTR_REGCOUNT
	.align		4
        /*0000*/ 	.byte	0x04, 0x2f
        /*0002*/ 	.short	(.L_19 - .L_18)
	.align		4
.L_18:
        /*0004*/ 	.word	index@(_ZN7cutlass13device_kernelINS_4gemm6kernel13GemmUniversalIN4cute5tupleIJiiiiEEENS1_10collective13CollectiveMmaINS1_35MainloopSm100TmaUmmaWarpSpecializedILi4ELi2ELi4ENS5_IJNS4_1CILi2EEESB_NSA_ILi1EEEEEEEENS5_IJNSA_ILi128EEENSA_ILi64EEENSA_ILi32EEEEEENS_10bfloat16_tENS5_IJlSC_lEEESJ_SK_NS4_8TiledMMAINS4_8MMA_AtomIJNS4_26SM100_MMA_F16BF16_2x1SM_SSISJ_SJ_fLi128ELi64ELNS4_4UMMA5MajorE0ELSP_0ELNSO_7ScaleInE0ELSQ_0EEEEEENS4_6LayoutINS5_IJSC_SC_SC_EEENS5_IJNSA_ILi0EEESV_SV_EEEEENS5_IJNS4_10UnderscoreESY_SY_EEEEENS4_28SM100_TMA_2SM_LOAD_MULTICASTENS4_14ComposedLayoutINS4_7SwizzleILi2ELi4ELi3EEENS4_18smem_ptr_flag_bitsILi16EEENST_INS5_IJNSA_ILi8EEESH_EEENS5_IJSH_SC_EEEEEEEvNS4_8identityENS4_18SM100_TMA_2SM_LOADES1B_vS1C_EENS_8epilogue10collective18CollectiveEpilogueINS1F_23Sm100TmaWarpSpecializedILi3ELi2ELi16ELb1ELb0EEEJNS5_IJSG_SG_SH_EEENS5_IJNST_ISG_SC_EENST_INS5_IJNSA_ILi16EEESB_EEENS5_IJSC_SH_EEEEEEEESJ_SK_SJ_SK_NS1F_6fusion15FusionCallbacksIS1J_NS1R_17LinearCombinationISJ_fSJ_fLNS_15FloatRoundStyleE2EEES1K_S1Q_JEEENS4_5SM1004TMEM4LOAD26SM100_TMEM_LOAD_32dp32b16xENS4_13SM90_TMA_LOADENS12_INS13_ILi1ELi4ELi3EEES16_NST_INS5_IJS17_S1M_EEENS5_IJS1M_SC_EEEEEEENS4_39AutoVectorizingCopyWithAssumedAlignmentILi128EEENS4_14SM90_TMA_STOREES26_S28_S28_EEEvvEEEEvNT_6ParamsE)
        /*0008*/ 	.word	0x00000046


	//----- nvinfo : EIATTR_FRAME_SIZE
	.align		4
.L_19:
        /*000c*/ 	.byte	0x04, 0x11
        /*000e*/ 	.short	(.L_21 - .L_20)
	.align		4
.L_20:
        /*0010*/ 	.word	index@($__internal_2_$__cuda_sm10x_tcgen05_guardrail_trap_unallocated_columns_being_dealloced)
        /*0014*/ 	.word	0x00000000


	//----- nvinfo : EIATTR_FRAME_SIZE
	.align		4
.L_21:
        /*0018*/ 	.byte	0x04, 0x11
        /*001a*/ 	.short	(.L_23 - .L_22)
	.align		4
.L_22:
        /*001c*/ 	.word	index@($__internal_1_$__cuda_sm10x_tcgen05_guardrail_trap_phase_invalid_during_alloc)
        /*0020*/ 	.word	0x00000000


	//----- nvinfo : EIATTR_FRAME_SIZE
	.align		4
.L_23:
        /*0024*/ 	.byte	0x04, 0x11
        /*0026*/ 	.short	(.L_25 - .L_24)
	.align		4
.L_24:
        /*0028*/ 	.word	index@($__internal_0_$__cuda_sm10x_tcgen05_guardrail_trap_col_being_dealloced_not_returned_by_alloc)
        /*002c*/ 	.word	0x00000000


	//----- nvinfo : EIATTR_FRAME_SIZE
	.align		4
.L_25:
        /*0030*/ 	.byte	0x04, 0x11
        /*0032*/ 	.short	(.L_27 - .L_26)
	.align		4
.L_26:
        /*0034*/ 	.word	index@(_ZN7cutlass13device_kernelINS_4gemm6kernel13GemmUniversalIN4cute5tupleIJiiiiEEENS1_10collective13CollectiveMmaINS1_35MainloopSm100TmaUmmaWarpSpecializedILi4ELi2ELi4ENS5_IJNS4_1CILi2EEESB_NSA_ILi1EEEEEEEENS5_IJNSA_ILi128EEENSA_ILi64EEENSA_ILi32EEEEEENS_10bfloat16_tENS5_IJlSC_lEEESJ_SK_NS4_8TiledMMAINS4_8MMA_AtomIJNS4_26SM100_MMA_F16BF16_2x1SM_SSISJ_SJ_fLi128ELi64ELNS4_4UMMA5MajorE0ELSP_0ELNSO_7ScaleInE0ELSQ_0EEEEEENS4_6LayoutINS5_IJSC_SC_SC_EEENS5_IJNSA_ILi0EEESV_SV_EEEEENS5_IJNS4_10UnderscoreESY_SY_EEEEENS4_28SM100_TMA_2SM_LOAD_MULTICASTENS4_14ComposedLayoutINS4_7SwizzleILi2ELi4ELi3EEENS4_18smem_ptr_flag_bitsILi16EEENST_INS5_IJNSA_ILi8EEESH_EEENS5_IJSH_SC_EEEEEEEvNS4_8identityENS4_18SM100_TMA_2SM_LOADES1B_vS1C_EENS_8epilogue10collective18CollectiveEpilogueINS1F_23Sm100TmaWarpSpecializedILi3ELi2ELi16ELb1ELb0EEEJNS5_IJSG_SG_SH_EEENS5_IJNST_ISG_SC_EENST_INS5_IJNSA_ILi16EEESB_EEENS5_IJSC_SH_EEEEEEEESJ_SK_SJ_SK_NS1F_6fusion15FusionCallbacksIS1J_NS1R_17LinearCombinationISJ_fSJ_fLNS_15FloatRoundStyleE2EEES1K_S1Q_JEEENS4_5SM1004TMEM4LOAD26SM100_TMEM_LOAD_32dp32b16xENS4_13SM90_TMA_LOADENS12_INS13_ILi1ELi4ELi3EEES16_NST_INS5_IJS17_S1M_EEENS5_IJS1M_SC_EEEEEEENS4_39AutoVectorizingCopyWithAssumedAlignmentILi128EEENS4_14SM90_TMA_STOREES26_S28_S28_EEEvvEEEEvNT_6ParamsE)
        /*0038*/ 	.word	0x00000000


	//----- nvinfo : EIATTR_MIN_STACK_SIZE
	.align		4
.L_27:
        /*003c*/ 	.byte	0x04, 0x12
        /*003e*/ 	.short	(.L_29 - .L_28)
	.align		4
.L_28:
        /*0040*/ 	.word	index@(_ZN7cutlass13device_kernelINS_4gemm6kernel13GemmUniversalIN4cute5tupleIJiiiiEEENS1_10collective13CollectiveMmaINS1_35MainloopSm100TmaUmmaWarpSpecializedILi4ELi2ELi4ENS5_IJNS4_1CILi2EEESB_NSA_ILi1EEEEEEEENS5_IJNSA_ILi128EEENSA_ILi64EEENSA_ILi32EEEEEENS_10bfloat16_tENS5_IJlSC_lEEESJ_SK_NS4_8TiledMMAINS4_8MMA_AtomIJNS4_26SM100_MMA_F16BF16_2x1SM_SSISJ_SJ_fLi128ELi64ELNS4_4UMMA5MajorE0ELSP_0ELNSO_7ScaleInE0ELSQ_0EEEEEENS4_6LayoutINS5_IJSC_SC_SC_EEENS5_IJNSA_ILi0EEESV_SV_EEEEENS5_IJNS4_10UnderscoreESY_SY_EEEEENS4_28SM100_TMA_2SM_LOAD_MULTICASTENS4_14ComposedLayoutINS4_7SwizzleILi2ELi4ELi3EEENS4_18smem_ptr_flag_bitsILi16EEENST_INS5_IJNSA_ILi8EEESH_EEENS5_IJSH_SC_EEEEEEEvNS4_8identityENS4_18SM100_TMA_2SM_LOADES1B_vS1C_EENS_8epilogue10collective18CollectiveEpilogueINS1F_23Sm100TmaWarpSpecializedILi3ELi2ELi16ELb1ELb0EEEJNS5_IJSG_SG_SH_EEENS5_IJNST_ISG_SC_EENST_INS5_IJNSA_ILi16EEESB_EEENS5_IJSC_SH_EEEEEEEESJ_SK_SJ_SK_NS1F_6fusion15FusionCallbacksIS1J_NS1R_17LinearCombinationISJ_fSJ_fLNS_15FloatRoundStyleE2EEES1K_S1Q_JEEENS4_5SM1004TMEM4LOAD26SM100_TMEM_LOAD_32dp32b16xENS4_13SM90_TMA_LOADENS12_INS13_ILi1ELi4ELi3EEES16_NST_INS5_IJS17_S1M_EEENS5_IJS1M_SC_EEEEEEENS4_39AutoVectorizingCopyWithAssumedAlignmentILi128EEENS4_14SM90_TMA_STOREES26_S28_S28_EEEvvEEEEvNT_6ParamsE)
        /*0044*/ 	.word	0x00000000
.L_29:


//--------------------- .nv.compat                --------------------------
	.section	.nv.compat,"",@"SHT_CUDA_COMPAT_INFO"
	.align	4
        /*0000*/ 	.byte	0x02, 0x09, 0x01, 0x00, 0x02, 0x02, 0x02, 0x00, 0x02, 0x05, 0x05, 0x00, 0x03, 0x07, 0x01, 0x01
        /*0010*/ 	.byte	0x02, 0x03, 0x01, 0x00, 0x02, 0x06, 0x01, 0x00, 0x04, 0x0b, 0x08, 0x00, 0x09, 0x00, 0x00, 0x00
        /*0020*/ 	.byte	0x00, 0x00, 0x00, 0x00


//--------------------- .nv.info._ZN7cutlass13device_kernelINS_4gemm6kernel13GemmUniversalIN4cute5tupleIJiiiiEEENS1_10collective13CollectiveMmaINS1_35MainloopSm100TmaUmmaWarpSpecializedILi4ELi2ELi4ENS5_IJNS4_1CILi2EEESB_NSA_ILi1EEEEEEEENS5_IJNSA_ILi128EEENSA_ILi64EEENSA_ILi32EEEEEENS_10bfloat16_tENS5_IJlSC_lEEESJ_SK_NS4_8TiledMMAINS4_8MMA_AtomIJNS4_26SM100_MMA_F16BF16_2x1SM_SSISJ_SJ_fLi128ELi64ELNS4_4UMMA5MajorE0ELSP_0ELNSO_7ScaleInE0ELSQ_0EEEEEENS4_6LayoutINS5_IJSC_SC_SC_EEENS5_IJNSA_ILi0EEESV_SV_EEEEENS5_IJNS4_10UnderscoreESY_SY_EEEEENS4_28SM100_TMA_2SM_LOAD_MULTICASTENS4_14ComposedLayoutINS4_7SwizzleILi2ELi4ELi3EEENS4_18smem_ptr_flag_bitsILi16EEENST_INS5_IJNSA_ILi8EEESH_EEENS5_IJSH_SC_EEEEEEEvNS4_8identityENS4_18SM100_TMA_2SM_LOADES1B_vS1C_EENS_8epilogue10collective18CollectiveEpilogueINS1F_23Sm100TmaWarpSpecializedILi3ELi2ELi16ELb1ELb0EEEJNS5_IJSG_SG_SH_EEENS5_IJNST_ISG_SC_EENST_INS5_IJNSA_ILi16EEESB_EEENS5_IJSC_SH_EEEEEEEESJ_SK_SJ_SK_NS1F_6fusion15FusionCallbacksIS1J_NS1R_17LinearCombinationISJ_fSJ_fLNS_15FloatRoundStyleE2EEES1K_S1Q_JEEENS4_5SM1004TMEM4LOAD26SM100_TMEM_LOAD_32dp32b16xENS4_13SM90_TMA_LOADENS12_INS13_ILi1ELi4ELi3EEES16_NST_INS5_IJS17_S1M_EEENS5_IJS1M_SC_EEEEEEENS4_39AutoVectorizingCopyWithAssumedAlignmentILi128EEENS4_14SM90_TMA_STOREES26_S28_S28_EEEvvEEEEvNT_6ParamsE --------------------------
	.section	.nv.info._ZN7cutlass13device_kernelINS_4gemm6kernel13GemmUniversalIN4cute5tupleIJiiiiEEENS1_10collective13CollectiveMmaINS1_35MainloopSm100TmaUmmaWarpSpecializedILi4ELi2ELi4ENS5_IJNS4_1CILi2EEESB_NSA_ILi1EEEEEEEENS5_IJNSA_ILi128EEENSA_ILi64EEENSA_ILi32EEEEEENS_10bfloat16_tENS5_IJlSC_lEEESJ_SK_NS4_8TiledMMAINS4_8MMA_AtomIJNS4_26SM100_MMA_F16BF16_2x1SM_SSISJ_SJ_fLi128ELi64ELNS4_4UMMA5MajorE0ELSP_0ELNSO_7ScaleInE0ELSQ_0EEEEEENS4_6LayoutINS5_IJSC_SC_SC_EEENS5_IJNSA_ILi0EEESV_SV_EEEEENS5_IJNS4_10UnderscoreESY_SY_EEEEENS4_28SM100_TMA_2SM_LOAD_MULTICASTENS4_14ComposedLayoutINS4_7SwizzleILi2ELi4ELi3EEENS4_18smem_ptr_flag_bitsILi16EEENST_INS5_IJNSA_ILi8EEESH_EEENS5_IJSH_SC_EEEEEEEvNS4_8identityENS4_18SM100_TMA_2SM_LOADES1B_vS1C_EENS_8epilogue10collective18CollectiveEpilogueINS1F_23Sm100TmaWarpSpecializedILi3ELi2ELi16ELb1ELb0EEEJNS5_IJSG_SG_SH_EEENS5_IJNST_ISG_SC_EENST_INS5_IJNSA_ILi16EEESB_EEENS5_IJSC_SH_EEEEEEEESJ_SK_SJ_SK_NS1F_6fusion15FusionCallbacksIS1J_NS1R_17LinearCombinationISJ_fSJ_fLNS_15FloatRoundStyleE2EEES1K_S1Q_JEEENS4_5SM1004TMEM4LOAD26SM100_TMEM_LOAD_32dp32b16xENS4_13SM90_TMA_LOADENS12_INS13_ILi1ELi4ELi3EEES16_NST_INS5_IJS17_S1M_EEENS5_IJS1M_SC_EEEEEEENS4_39AutoVectorizingCopyWithAssumedAlignmentILi128EEENS4_14SM90_TMA_STOREES26_S28_S28_EEEvvEEEEvNT_6ParamsE,"",@"SHT_CUDA_INFO"
	.sectionflags	@""
	.align	4


	//----- nvinfo : EIATTR_CUDA_API_VERSION
	.align		4
        /*0000*/ 	.byte	0x04, 0x37
        /*0002*/ 	.short	(.L_31 - .L_30)
.L_30:
        /*0004*/ 	.word	0x00000082


	//----- nvinfo : EIATTR_KPARAM_INFO
	.align		4
.L_31:
        /*0008*/ 	.byte	0x04, 0x17
        /*000a*/ 	.short	(.L_33 - .L_32)
.L_32:
        /*000c*/ 	.word	0x00000000
        /*0010*/ 	.short	0x0000
        /*0012*/ 	.short	0x0000
        /*0014*/ 	.byte	0x00, 0xf0, 0x01, 0x20


	//----- nvinfo : EIATTR_AT_ENTRY_FRAGMENTS
	.align		4
.L_33:
        /*0018*/ 	.byte	0x04, 0x4f
        /*001a*/ 	.short	(.L_35 - .L_34)


	//   ....[0]....
.L_34:
        /*001c*/ 	.word	0x00000007


	//----- nvinfo : EIATTR_RESERVED_SMEM_USED
	.align		4
.L_35:
        /*0020*/ 	.byte	0x01, 0x41
	.zero		2


	//----- nvinfo : EIATTR_SPARSE_MMA_MASK
	.align		4
        /*0024*/ 	.byte	0x03, 0x50
        /*0026*/ 	.short	0x0000


	//----- nvinfo : EIATTR_TCGEN05_2CTA_USED
	.align		4
        /*0028*/ 	.byte	0x01, 0x52
	.zero		2


	//----- nvinfo : EIATTR_MAXREG_COUNT
	.align		4
        /*002c*/ 	.byte	0x03, 0x1b
        /*002e*/ 	.short	0x00ff


	//----- nvinfo : EIATTR_NUM_BARRIERS
	.align		4
        /*0030*/ 	.byte	0x02, 0x4c
        /*0032*/ 	.byte	0x07
	.zero		1


	//----- nvinfo : EIATTR_EXTERNS
	.align		4
        /*0034*/ 	.byte	0x04, 0x0f
        /*0036*/ 	.short	(.L_37 - .L_36)


	//   ....[0]....
	.align		4
.L_36:
        /*0038*/ 	.word	index@(__assertfail)


	//----- nvinfo : EIATTR_MERCURY_ISA_VERSION
	.align		4
.L_37:
        /*003c*/ 	.byte	0x03, 0x5f
        /*003e*/ 	.short	0x0101


	//----- nvinfo : EIATTR_INT_WARP_WIDE_INSTR_OFFSETS
	.align		4
        /*0040*/ 	.byte	0x04, 0x31
        /*0042*/ 	.short	(.L_39 - .L_38)


	//   ....[0]....
.L_38:
        /*0044*/ 	.word	0x00000dc0


	//   ....[1]....
        /*0048*/ 	.word	0x00000e70


	//   ....[2]....
        /*004c*/ 	.word	0x000042b0


	//   ....[3]....
        /*0050*/ 	.word	0x000042e0


	//   ....[4]....
        /*0054*/ 	.word	0x00004300


	//   ....[5]....
        /*0058*/ 	.word	0x00004ec0


	//   ....[6]....
        /*005c*/ 	.word	0x00004f80


	//   ....[7]....
        /*0060*/ 	.word	0x00004ff0


	//   ....[8]....
        /*0064*/ 	.word	0x00005120


	//   ....[9]....
        /*0068*/ 	.word	0x00005230


	//   ....[10]....
        /*006c*/ 	.word	0x00005270


	//----- nvinfo : EIATTR_COOP_GROUP_MASK_REGIDS
	.align		4
.L_39:
        /*0070*/ 	.byte	0x04, 0x29
        /*0072*/ 	.short	(.L_41 - .L_40)


	//   ....[0]....
.L_40:
        /*0074*/ 	.word	0xffffffff


	//   ....[1]....
        /*0078*/ 	.word	0xffffffff


	//   ....[2]....
        /*007c*/ 	.word	0xffffffff


	//   ....[3]....
        /*0080*/ 	.word	0xffffffff


	//   ....[4]....
        /*0084*/ 	.word	0xffffffff


	//   ....[5]....
        /*0088*/ 	.word	0xffffffff


	//   ....[6]....
        /*008c*/ 	.word	0xffffffff


	//   ....[7]....
        /*0090*/ 	.word	0xffffffff


	//   ....[8]....
        /*0094*/ 	.word	0xffffffff


	//   ....[9]....
        /*0098*/ 	.word	0xffffffff


	//   ....[10]....
        /*009c*/ 	.word	0xffffffff


	//   ....[11]....
        /*00a0*/ 	.word	0xffffffff


	//   ....[12]....
        /*00a4*/ 	.word	0xffffffff


	//   ....[13]....
        /*00a8*/ 	.word	0xffffffff


	//----- nvinfo : EIATTR_COOP_GROUP_INSTR_OFFSETS
	.align		4
.L_41:
        /*00ac*/ 	.byte	0x04, 0x28
        /*00ae*/ 	.short	(.L_43 - .L_42)


	//   ....[0]....
.L_42:
        /*00b0*/ 	.word	0x000000b0


	//   ....[1]....
        /*00b4*/ 	.word	0x00000520


	//   ....[2]....
        /*00b8*/ 	.word	0x000006f0


	//   ....[3]....
        /*00bc*/ 	.word	0x00000870


	//   ....[4]....
        /*00c0*/ 	.word	0x00000970


	//   ....[5]....
        /*00c4*/ 	.word	0x00000ae0


	//   ....[6]....
        /*00c8*/ 	.word	0x00000c80


	//   ....[7]....
        /*00cc*/ 	.word	0x00000ee0


	//   ....[8]....
        /*00d0*/ 	.word	0x00002280


	//   ....[9]....
        /*00d4*/ 	.word	0x00003170


	//   ....[10]....
        /*00d8*/ 	.word	0x00003640


	//   ....[11]....
        /*00dc*/ 	.word	0x00003670


	//   ....[12]....
        /*00e0*/ 	.word	0x000041b0


	//   ....[13]....
        /*00e4*/ 	.word	0x000043c0


	//----- nvinfo : EIATTR_VRC_CTA_INIT_COUNT
	.align		4
.L_43:
        /*00e8*/ 	.byte	0x02, 0x4a
        /*00ea*/ 	.byte	0x80
	.zero		1


	//----- nvinfo : EIATTR_SYSCALL_OFFSETS
	.align		4
        /*00ec*/ 	.byte	0x04, 0x46
        /*00ee*/ 	.short	(.L_45 - .L_44)


	//   ....[0]....
.L_44:
        /*00f0*/ 	.word	0x00005f50


	//   ....[1]....
        /*00f4*/ 	.word	0x00006040


	//   ....[2]....
        /*00f8*/ 	.word	0x00006860


	//   ....[3]....
        /*00fc*/ 	.word	0x000071f0


	//----- nvinfo : EIATTR_MBARRIER_INSTR_OFFSETS
	.align		4
.L_45:
        /*0100*/ 	.byte	0x04, 0x39
        /*0102*/ 	.short	(.L_47 - .L_46)


	//   ....[0]....
.L_46:
        /*0104*/ 	.word	0x00000660
        /*0108*/ 	.word	0x000000ff
        /*010c*/ 	.word	0x00000000
        /*0110*/ 	.short	0x0100
        /*0112*/ 	.byte	0x04
	.zero		1


	//   ....[1]....
        /*0114*/ 	.word	0x00000670
        /*0118*/ 	.word	0x000000ff
        /*011c*/ 	.word	0x00000020
        /*0120*/ 	.short	0x0100
        /*0122*/ 	.byte	0x04
	.zero		1


	//   ....[2]....
        /*0124*/ 	.word	0x00000680
        /*0128*/ 	.word	0x000000ff
        /*012c*/ 	.word	0x00000008
        /*0130*/ 	.short	0x0100
        /*0132*/ 	.byte	0x04
	.zero		1


	//   ....[3]....
        /*0134*/ 	.word	0x00000690
        /*0138*/ 	.word	0x000000ff
        /*013c*/ 	.word	0x00000028
        /*0140*/ 	.short	0x0100
        /*0142*/ 	.byte	0x04
	.zero		1


	//   ....[4]....
        /*0144*/ 	.word	0x000006a0
        /*0148*/ 	.word	0x000000ff
        /*014c*/ 	.word	0x00000010
        /*0150*/ 	.short	0x0100
        /*0152*/ 	.byte	0x04
	.zero		1


	//   ....[5]....
        /*0154*/ 	.word	0x000006b0
        /*0158*/ 	.word	0x000000ff
        /*015c*/ 	.word	0x00000030
        /*0160*/ 	.short	0x0100
        /*0162*/ 	.byte	0x04
	.zero		1


	//   ....[6]....
        /*0164*/ 	.word	0x000006c0
        /*0168*/ 	.word	0x000000ff
        /*016c*/ 	.word	0x00000018
        /*0170*/ 	.short	0x0100
        /*0172*/ 	.byte	0x04
	.zero		1


	//   ....[7]....
        /*0174*/ 	.word	0x000006d0
        /*0178*/ 	.word	0x000000ff
        /*017c*/ 	.word	0x00000038
        /*0180*/ 	.short	0x0100
        /*0182*/ 	.byte	0x04
	.zero		1


	//   ....[8]....
        /*0184*/ 	.word	0x00000800
        /*0188*/ 	.word	0x000000ff
        /*018c*/ 	.word	0x00000040
        /*0190*/ 	.short	0x0100
        /*0192*/ 	.byte	0x04
	.zero		1


	//   ....[9]....
        /*0194*/ 	.word	0x00000810
        /*0198*/ 	.word	0x000000ff
        /*019c*/ 	.word	0x00000058
        /*01a0*/ 	.short	0x0100
        /*01a2*/ 	.byte	0x04
	.zero		1


	//   ....[10]....
        /*01a4*/ 	.word	0x00000820
        /*01a8*/ 	.word	0x000000ff
        /*01ac*/ 	.word	0x00000048
        /*01b0*/ 	.short	0x0100
        /*01b2*/ 	.byte	0x04
	.zero		1


	//   ....[11]....
        /*01b4*/ 	.word	0x00000830
        /*01b8*/ 	.word	0x000000ff
        /*01bc*/ 	.word	0x00000060
        /*01c0*/ 	.short	0x0100
        /*01c2*/ 	.byte	0x04
	.zero		1


	//   ....[12]....
        /*01c4*/ 	.word	0x00000840
        /*01c8*/ 	.word	0x000000ff
        /*01cc*/ 	.word	0x00000050
        /*01d0*/ 	.short	0x0100
        /*01d2*/ 	.byte	0x04
	.zero		1


	//   ....[13]....
        /*01d4*/ 	.word	0x00000850
        /*01d8*/ 	.word	0x000000ff
        /*01dc*/ 	.word	0x00000068
        /*01e0*/ 	.short	0x0100
        /*01e2*/ 	.byte	0x04
	.zero		1


	//   ....[14]....
        /*01e4*/ 	.word	0x00000940
        /*01e8*/ 	.word	0x000000ff
        /*01ec*/ 	.word	0x00000070
        /*01f0*/ 	.short	0x0100
        /*01f2*/ 	.byte	0x06
	.zero		1


	//   ....[15]....
        /*01f4*/ 	.word	0x00000950
        /*01f8*/ 	.word	0x000000ff
        /*01fc*/ 	.word	0x00000078
        /*0200*/ 	.short	0x0100
        /*0202*/ 	.byte	0x06
	.zero		1


	//   ....[16]....
        /*0204*/ 	.word	0x00000a90
        /*0208*/ 	.word	0x000000ff
        /*020c*/ 	.word	0x00000080
        /*0210*/ 	.short	0x0100
        /*0212*/ 	.byte	0x06
	.zero		1


	//   ....[17]....
        /*0214*/ 	.word	0x00000aa0
        /*0218*/ 	.word	0x000000ff
        /*021c*/ 	.word	0x00000090
        /*0220*/ 	.short	0x0100
        /*0222*/ 	.byte	0x06
	.zero		1


	//   ....[18]....
        /*0224*/ 	.word	0x00000ab0
        /*0228*/ 	.word	0x000000ff
        /*022c*/ 	.word	0x00000088
        /*0230*/ 	.short	0x0100
        /*0232*/ 	.byte	0x06
	.zero		1


	//   ....[19]....
        /*0234*/ 	.word	0x00000ac0
        /*0238*/ 	.word	0x000000ff
        /*023c*/ 	.word	0x00000098
        /*0240*/ 	.short	0x0100
        /*0242*/ 	.byte	0x06
	.zero		1


	//   ....[20]....
        /*0244*/ 	.word	0x00000bf0
        /*0248*/ 	.word	0x000000ff
        /*024c*/ 	.word	0x000000a0
        /*0250*/ 	.short	0x0100
        /*0252*/ 	.byte	0x04
	.zero		1


	//   ....[21]....
        /*0254*/ 	.word	0x00000c00
        /*0258*/ 	.word	0x000000ff
        /*025c*/ 	.word	0x000000c0
        /*0260*/ 	.short	0x0100
        /*0262*/ 	.byte	0x04
	.zero		1


	//   ....[22]....
        /*0264*/ 	.word	0x00000c10
        /*0268*/ 	.word	0x000000ff
        /*026c*/ 	.word	0x000000a8
        /*0270*/ 	.short	0x0100
        /*0272*/ 	.byte	0x04
	.zero		1


	//   ....[23]....
        /*0274*/ 	.word	0x00000c20
        /*0278*/ 	.word	0x000000ff
        /*027c*/ 	.word	0x000000c8
        /*0280*/ 	.short	0x0100
        /*0282*/ 	.byte	0x04
	.zero		1


	//   ....[24]....
        /*0284*/ 	.word	0x00000c30
        /*0288*/ 	.word	0x000000ff
        /*028c*/ 	.word	0x000000b0
        /*0290*/ 	.short	0x0100
        /*0292*/ 	.byte	0x04
	.zero		1


	//   ....[25]....
        /*0294*/ 	.word	0x00000c40
        /*0298*/ 	.word	0x000000ff
        /*029c*/ 	.word	0x000000d0
        /*02a0*/ 	.short	0x0100
        /*02a2*/ 	.byte	0x04
	.zero		1


	//   ....[26]....
        /*02a4*/ 	.word	0x00000c50
        /*02a8*/ 	.word	0x000000ff
        /*02ac*/ 	.word	0x000000b8
        /*02b0*/ 	.short	0x0100
        /*02b2*/ 	.byte	0x04
	.zero		1


	//   ....[27]....
        /*02b4*/ 	.word	0x00000c60
        /*02b8*/ 	.word	0x000000ff
        /*02bc*/ 	.word	0x000000d8
        /*02c0*/ 	.short	0x0100
        /*02c2*/ 	.byte	0x04
	.zero		1


	//   ....[28]....
        /*02c4*/ 	.word	0x00000d60
        /*02c8*/ 	.word	0x000000ff
        /*02cc*/ 	.word	0x000000e0
        /*02d0*/ 	.short	0x0100
        /*02d2*/ 	.byte	0x04
	.zero		1


	//   ....[29]....
        /*02d4*/ 	.word	0x00000d70
        /*02d8*/ 	.word	0x000000ff
        /*02dc*/ 	.word	0x000000f0
        /*02e0*/ 	.short	0x0100
        /*02e2*/ 	.byte	0x04
	.zero		1


	//   ....[30]....
        /*02e4*/ 	.word	0x00000d80
        /*02e8*/ 	.word	0x000000ff
        /*02ec*/ 	.word	0x000000e8
        /*02f0*/ 	.short	0x0100
        /*02f2*/ 	.byte	0x04
	.zero		1


	//   ....[31]....
        /*02f4*/ 	.word	0x00000d90
        /*02f8*/ 	.word	0x000000ff
        /*02fc*/ 	.word	0x000000f8
        /*0300*/ 	.short	0x0100
        /*0302*/ 	.byte	0x04
	.zero		1


	//   ....[32]....
        /*0304*/ 	.word	0x00000e90
        /*0308*/ 	.word	0x000000ff
        /*030c*/ 	.word	0x00000100
        /*0310*/ 	.short	0x0100
        /*0312*/ 	.byte	0x06
	.zero		1


	//   ....[33]....
        /*0314*/ 	.word	0x00001ac0
        /*0318*/ 	.word	0x00000000
        /*031c*/ 	.word	0x000000f0
        /*0320*/ 	.short	0x010a
        /*0322*/ 	.byte	0xff
	.zero		1


	//   ....[34]....
        /*0324*/ 	.word	0x00001af0
        /*0328*/ 	.word	0x00000000
        /*032c*/ 	.word	0x000000e0
        /*0330*/ 	.short	0x0101
        /*0332*/ 	.byte	0xff
	.zero		1


	//   ....[35]....
        /*0334*/ 	.word	0x00001b90
        /*0338*/ 	.word	0x000000ff
        /*033c*/ 	.word	0x00000020
        /*0340*/ 	.short	0x010a
        /*0342*/ 	.byte	0x04
	.zero		1


	//   ....[36]....
        /*0344*/ 	.word	0x00001c60
        /*0348*/ 	.word	0x000000ff
        /*034c*/ 	.word	0x00000020
        /*0350*/ 	.short	0x010a
        /*0352*/ 	.byte	0x21
	.zero		1


	//   ....[37]....
        /*0354*/ 	.word	0x00001e10
        /*0358*/ 	.word	0x000000ff
        /*035c*/ 	.word	0x00000020
        /*0360*/ 	.short	0x010a
        /*0362*/ 	.byte	0x05
	.zero		1


	//   ....[38]....
        /*0364*/ 	.word	0x00001f30
        /*0368*/ 	.word	0x000000ff
        /*036c*/ 	.word	0x00000078
        /*0370*/ 	.short	0x0101
        /*0372*/ 	.byte	0x0d
	.zero		1


	//   ....[39]....
        /*0374*/ 	.word	0x00001f50
        /*0378*/ 	.word	0x000000ff
        /*037c*/ 	.word	0x00000020
        /*0380*/ 	.short	0x010a
        /*0382*/ 	.byte	0x04
	.zero		1


	//   ....[40]....
        /*0384*/ 	.word	0x00001fd0
        /*0388*/ 	.word	0x000000ff
        /*038c*/ 	.word	0x00000020
        /*0390*/ 	.short	0x010a
        /*0392*/ 	.byte	0x11
	.zero		1


	//   ....[41]....
        /*0394*/ 	.word	0x00002170
        /*0398*/ 	.word	0x000000ff
        /*039c*/ 	.word	0x00000020
        /*03a0*/ 	.short	0x010a
        /*03a2*/ 	.byte	0x05
	.zero		1


	//   ....[42]....
        /*03a4*/ 	.word	0x000022b0
        /*03a8*/ 	.word	0x00000003
        /*03ac*/ 	.word	0x00000080
        /*03b0*/ 	.short	0x010a
        /*03b2*/ 	.byte	0xff
	.zero		1


	//   ....[43]....
        /*03b4*/ 	.word	0x00002400
        /*03b8*/ 	.word	0x00000000
        /*03bc*/ 	.word	0x00000000
        /*03c0*/ 	.short	0x0101
        /*03c2*/ 	.byte	0xff
	.zero		1


	//   ....[44]....
        /*03c4*/ 	.word	0x000029c0
        /*03c8*/ 	.word	0x000000ff
        /*03cc*/ 	.word	0x00000000
        /*03d0*/ 	.short	0x010a
        /*03d2*/ 	.byte	0x04
	.zero		1


	//   ....[45]....
        /*03d4*/ 	.word	0x00002a50
        /*03d8*/ 	.word	0x000000ff
        /*03dc*/ 	.word	0x00000000
        /*03e0*/ 	.short	0x010a
        /*03e2*/ 	.byte	0x05
	.zero		1


	//   ....[46]....
        /*03e4*/ 	.word	0x00002ae0
        /*03e8*/ 	.word	0x000000ff
        /*03ec*/ 	.word	0x00000000
        /*03f0*/ 	.short	0x010a
        /*03f2*/ 	.byte	0x05
	.zero		1


	//   ....[47]....
        /*03f4*/ 	.word	0x00002b80
        /*03f8*/ 	.word	0x00000000
        /*03fc*/ 	.word	0x00000000
        /*0400*/ 	.short	0x010a
        /*0402*/ 	.byte	0xff
	.zero		1


	//   ....[48]....
        /*0404*/ 	.word	0x00002cc0
        /*0408*/ 	.word	0x00000000
        /*040c*/ 	.word	0x000000e0
        /*0410*/ 	.short	0x010a
        /*0412*/ 	.byte	0xff
	.zero		1


	//   ....[49]....
        /*0414*/ 	.word	0x00002d30
        /*0418*/ 	.word	0x00000000
        /*041c*/ 	.word	0x00000000
        /*0420*/ 	.short	0x0101
        /*0422*/ 	.byte	0xff
	.zero		1


	//   ....[50]....
        /*0424*/ 	.word	0x00002d50
        /*0428*/ 	.word	0x000000ff
        /*042c*/ 	.word	0x00000090
        /*0430*/ 	.short	0x010a
        /*0432*/ 	.byte	0x04
	.zero		1


	//   ....[51]....
        /*0434*/ 	.word	0x00002e70
        /*0438*/ 	.word	0x00000000
        /*043c*/ 	.word	0x00000080
        /*0440*/ 	.short	0x010a
        /*0442*/ 	.byte	0xff
	.zero		1


	//   ....[52]....
        /*0444*/ 	.word	0x00002f70
        /*0448*/ 	.word	0x00000000
        /*044c*/ 	.word	0x00000000
        /*0450*/ 	.short	0x0101
        /*0452*/ 	.byte	0xff
	.zero		1


	//   ....[53]....
        /*0454*/ 	.word	0x00003000
        /*0458*/ 	.word	0x000000ff
        /*045c*/ 	.word	0x00000090
        /*0460*/ 	.short	0x0106
        /*0462*/ 	.byte	0x04
	.zero		1


	//   ....[54]....
        /*0464*/ 	.word	0x00003020
        /*0468*/ 	.word	0x000000ff
        /*046c*/ 	.word	0x00000090
        /*0470*/ 	.short	0x010a
        /*0472*/ 	.byte	0x04
	.zero		1


	//   ....[55]....
        /*0474*/ 	.word	0x000030b0
        /*0478*/ 	.word	0x000000ff
        /*047c*/ 	.word	0x00000090
        /*0480*/ 	.short	0x0106
        /*0482*/ 	.byte	0x07
	.zero		1


	//   ....[56]....
        /*0484*/ 	.word	0x000030f0
        /*0488*/ 	.word	0x00000000
        /*048c*/ 	.word	0x00000090
        /*0490*/ 	.short	0x010a
        /*0492*/ 	.byte	0xff
	.zero		1


	//   ....[57]....
        /*0494*/ 	.word	0x00003340
        /*0498*/ 	.word	0x000000ff
        /*049c*/ 	.word	0x00000008
        /*04a0*/ 	.short	0x010a
        /*04a2*/ 	.byte	0x05
	.zero		1


	//   ....[58]....
        /*04a4*/ 	.word	0x00003360
        /*04a8*/ 	.word	0x000000ff
        /*04ac*/ 	.word	0x00000008
        /*04b0*/ 	.short	0x010a
        /*04b2*/ 	.byte	0x05
	.zero		1


	//   ....[59]....
        /*04b4*/ 	.word	0x000034f0
        /*04b8*/ 	.word	0x000000ff
        /*04bc*/ 	.word	0x00000008
        /*04c0*/ 	.short	0x010a
        /*04c2*/ 	.byte	0x05
	.zero		1


	//   ....[60]....
        /*04c4*/ 	.word	0x00003510
        /*04c8*/ 	.word	0x000000ff
        /*04cc*/ 	.word	0x00000008
        /*04d0*/ 	.short	0x010a
        /*04d2*/ 	.byte	0x05
	.zero		1


	//   ....[61]....
        /*04d4*/ 	.word	0x000035d0
        /*04d8*/ 	.word	0x000000ff
        /*04dc*/ 	.word	0x00000000
        /*04e0*/ 	.short	0x0101
        /*04e2*/ 	.byte	0x04
	.zero		1


	//   ....[62]....
        /*04e4*/ 	.word	0x000038d0
        /*04e8*/ 	.word	0x00000000
        /*04ec*/ 	.word	0x00000080
        /*04f0*/ 	.short	0x010a
        /*04f2*/ 	.byte	0xff
	.zero		1


	//   ....[63]....
        /*04f4*/ 	.word	0x00003990
        /*04f8*/ 	.word	0x00000000
        /*04fc*/ 	.word	0x00000000
        /*0500*/ 	.short	0x0101
        /*0502*/ 	.byte	0xff
	.zero		1


	//   ....[64]....
        /*0504*/ 	.word	0x00003a50
        /*0508*/ 	.word	0x000000ff
        /*050c*/ 	.word	0x00000000
        /*0510*/ 	.short	0x010a
        /*0512*/ 	.byte	0x04
	.zero		1


	//   ....[65]....
        /*0514*/ 	.word	0x00003a60
        /*0518*/ 	.word	0x000000ff
        /*051c*/ 	.word	0x000000c0
        /*0520*/ 	.short	0x010a
        /*0522*/ 	.byte	0x17
	.zero		1


	//   ....[66]....
        /*0524*/ 	.word	0x00003b10
        /*0528*/ 	.word	0x000000ff
        /*052c*/ 	.word	0x00000000
        /*0530*/ 	.short	0x010a
        /*0532*/ 	.byte	0x05
	.zero		1


	//   ....[67]....
        /*0534*/ 	.word	0x00003c50
        /*0538*/ 	.word	0x000000ff
        /*053c*/ 	.word	0x00000000
        /*0540*/ 	.short	0x010a
        /*0542*/ 	.byte	0x04
	.zero		1


	//   ....[68]....
        /*0544*/ 	.word	0x00003ea0
        /*0548*/ 	.word	0x000000ff
        /*054c*/ 	.word	0x00000000
        /*0550*/ 	.short	0x010a
        /*0552*/ 	.byte	0x04
	.zero		1


	//   ....[69]....
        /*0554*/ 	.word	0x00003f30
        /*0558*/ 	.word	0x000000ff
        /*055c*/ 	.word	0x00000000
        /*0560*/ 	.short	0x010a
        /*0562*/ 	.byte	0x05
	.zero		1


	//   ....[70]....
        /*0564*/ 	.word	0x00003fc0
        /*0568*/ 	.word	0x000000ff
        /*056c*/ 	.word	0x00000000
        /*0570*/ 	.short	0x010a
        /*0572*/ 	.byte	0x05
	.zero		1


	//   ....[71]....
        /*0574*/ 	.word	0x00004060
        /*0578*/ 	.word	0x00000000
        /*057c*/ 	.word	0x00000000
        /*0580*/ 	.short	0x010a
        /*0582*/ 	.byte	0xff
	.zero		1


	//   ....[72]....
        /*0584*/ 	.word	0x000040a0
        /*0588*/ 	.word	0x00000000
        /*058c*/ 	.word	0x00000000
        /*0590*/ 	.short	0x010a
        /*0592*/ 	.byte	0xff
	.zero		1


	//   ....[73]....
        /*0594*/ 	.word	0x00004110
        /*0598*/ 	.word	0x000000ff
        /*059c*/ 	.word	0x00000000
        /*05a0*/ 	.short	0x0101
        /*05a2*/ 	.byte	0x04
	.zero		1


	//   ....[74]....
        /*05a4*/ 	.word	0x00004150
        /*05a8*/ 	.word	0x000000ff
        /*05ac*/ 	.word	0x00000100
        /*05b0*/ 	.short	0x010a
        /*05b2*/ 	.byte	0x11
	.zero		1


	//   ....[75]....
        /*05b4*/ 	.word	0x000041a0
        /*05b8*/ 	.word	0x000000ff
        /*05bc*/ 	.word	0x00000000
        /*05c0*/ 	.short	0x0101
        /*05c2*/ 	.byte	0x04
	.zero		1


	//   ....[76]....
        /*05c4*/ 	.word	0x00004610
        /*05c8*/ 	.word	0x0000000c
        /*05cc*/ 	.word	0x00000080
        /*05d0*/ 	.short	0x010a
        /*05d2*/ 	.byte	0xff
	.zero		1


	//   ....[77]....
        /*05d4*/ 	.word	0x00004780
        /*05d8*/ 	.word	0x00000000
        /*05dc*/ 	.word	0x00000000
        /*05e0*/ 	.short	0x0101
        /*05e2*/ 	.byte	0xff
	.zero		1


	//   ....[78]....
        /*05e4*/ 	.word	0x00004c00
        /*05e8*/ 	.word	0x000000ff
        /*05ec*/ 	.word	0x00000078
        /*05f0*/ 	.short	0x010a
        /*05f2*/ 	.byte	0x1d
	.zero		1


	//   ....[79]....
        /*05f4*/ 	.word	0x00004dc0
        /*05f8*/ 	.word	0x000000ff
        /*05fc*/ 	.word	0x00000058
        /*0600*/ 	.short	0x010a
        /*0602*/ 	.byte	0x04
	.zero		1


	//   ....[80]....
        /*0604*/ 	.word	0x00005010
        /*0608*/ 	.word	0x000000ff
        /*060c*/ 	.word	0x00000040
        /*0610*/ 	.short	0x010b
        /*0612*/ 	.byte	0x04
	.zero		1


	//   ....[81]....
        /*0614*/ 	.word	0x00005020
        /*0618*/ 	.word	0x000000ff
        /*061c*/ 	.word	0x00000000
        /*0620*/ 	.short	0x0101
        /*0622*/ 	.byte	0x10
	.zero		1


	//   ....[82]....
        /*0624*/ 	.word	0x00005030
        /*0628*/ 	.word	0x000000ff
        /*062c*/ 	.word	0x00000058
        /*0630*/ 	.short	0x010a
        /*0632*/ 	.byte	0x05
	.zero		1


	//   ....[83]....
        /*0634*/ 	.word	0x00005290
        /*0638*/ 	.word	0x000000ff
        /*063c*/ 	.word	0x00000040
        /*0640*/ 	.short	0x010b
        /*0642*/ 	.byte	0x05
	.zero		1


	//   ....[84]....
        /*0644*/ 	.word	0x000052a0
        /*0648*/ 	.word	0x000000ff
        /*064c*/ 	.word	0x00000000
        /*0650*/ 	.short	0x0101
        /*0652*/ 	.byte	0x04
	.zero		1


	//   ....[85]....
        /*0654*/ 	.word	0x00005360
        /*0658*/ 	.word	0x000000ff
        /*065c*/ 	.word	0x00000000
        /*0660*/ 	.short	0x010a
        /*0662*/ 	.byte	0x04
	.zero		1


	//   ....[86]....
        /*0664*/ 	.word	0x000053f0
        /*0668*/ 	.word	0x000000ff
        /*066c*/ 	.word	0x00000000
        /*0670*/ 	.short	0x010a
        /*0672*/ 	.byte	0x05
	.zero		1


	//   ....[87]....
        /*0674*/ 	.word	0x00005490
        /*0678*/ 	.word	0x00000000
        /*067c*/ 	.word	0x00000000
        /*0680*/ 	.short	0x010a
        /*0682*/ 	.byte	0xff
	.zero		1


	//   ....[88]....
        /*0684*/ 	.word	0x000057e0
        /*0688*/ 	.word	0x00000003
        /*068c*/ 	.word	0x00000080
        /*0690*/ 	.short	0x010a
        /*0692*/ 	.byte	0xff
	.zero		1


	//   ....[89]....
        /*0694*/ 	.word	0x00005960
        /*0698*/ 	.word	0x00000000
        /*069c*/ 	.word	0x00000000
        /*06a0*/ 	.short	0x0101
        /*06a2*/ 	.byte	0xff
	.zero		1


	//   ....[90]....
        /*06a4*/ 	.word	0x000064f0
        /*06a8*/ 	.word	0x00000000
        /*06ac*/ 	.word	0x00000040
        /*06b0*/ 	.short	0x010a
        /*06b2*/ 	.byte	0xff
	.zero		1


	//   ....[91]....
        /*06b4*/ 	.word	0x00006520
        /*06b8*/ 	.word	0x00000035
        /*06bc*/ 	.word	0x000000a0
        /*06c0*/ 	.short	0x010a
        /*06c2*/ 	.byte	0xff
	.zero		1


	//   ....[92]....
        /*06c4*/ 	.word	0x00006630
        /*06c8*/ 	.word	0x00000000
        /*06cc*/ 	.word	0x00000040
        /*06d0*/ 	.short	0x010a
        /*06d2*/ 	.byte	0xff
	.zero		1


	//   ....[93]....
        /*06d4*/ 	.word	0x00006740
        /*06d8*/ 	.word	0x00000035
        /*06dc*/ 	.word	0x000000a0
        /*06e0*/ 	.short	0x010a
        /*06e2*/ 	.byte	0xff
	.zero		1


	//   ....[94]....
        /*06e4*/ 	.word	0x00006f60
        /*06e8*/ 	.word	0x00000000
        /*06ec*/ 	.word	0x00000000
        /*06f0*/ 	.short	0x0101
        /*06f2*/ 	.byte	0xff
	.zero		1


	//   ....[95]....
        /*06f4*/ 	.word	0x00006f70
        /*06f8*/ 	.word	0x00000003
        /*06fc*/ 	.word	0x00000040
        /*0700*/ 	.short	0x010a
        /*0702*/ 	.byte	0xff
	.zero		1


	//   ....[96]....
        /*0704*/ 	.word	0x00007030
        /*0708*/ 	.word	0x00000003
        /*070c*/ 	.word	0x00000040
        /*0710*/ 	.short	0x010a
        /*0712*/ 	.byte	0xff
	.zero		1


	//   ....[97]....
        /*0714*/ 	.word	0x00007390
        /*0718*/ 	.word	0x00000035
        /*071c*/ 	.word	0x00000000
        /*0720*/ 	.short	0x0101
        /*0722*/ 	.byte	0xff
	.zero		1


	//   ....[98]....
        /*0724*/ 	.word	0x00007960
        /*0728*/ 	.word	0x00000000
        /*072c*/ 	.word	0x00000000
        /*0730*/ 	.short	0x0101
        /*0732*/ 	.byte	0xff
	.zero		1


	//   ....[99]....
        /*0734*/ 	.word	0x00007c20
        /*0738*/ 	.word	0x000000ff
        /*073c*/ 	.word	0x00000000
        /*0740*/ 	.short	0x0101
        /*0742*/ 	.byte	0x04
	.zero		1


	//   ....[100]....
        /*0744*/ 	.word	0x00007c40
        /*0748*/ 	.word	0x00000000
        /*074c*/ 	.word	0x000000f0
        /*0750*/ 	.short	0x010a
        /*0752*/ 	.byte	0xff
	.zero		1


	//   ....[101]....
        /*0754*/ 	.word	0x00007ca0
        /*0758*/ 	.word	0x00000000
        /*075c*/ 	.word	0x00000020
        /*0760*/ 	.short	0x010a
        /*0762*/ 	.byte	0xff
	.zero		1


	//   ....[102]....
        /*0764*/ 	.word	0x00007d00
        /*0768*/ 	.word	0x00000000
        /*076c*/ 	.word	0x00000020
        /*0770*/ 	.short	0x010a
        /*0772*/ 	.byte	0xff
	.zero		1


	//   ....[103]....
        /*0774*/ 	.word	0x00007d50
        /*0778*/ 	.word	0x00000003
        /*077c*/ 	.word	0x00000080
        /*0780*/ 	.short	0x010a
        /*0782*/ 	.byte	0xff
	.zero		1


	//   ....[104]....
        /*0784*/ 	.word	0x00007db0
        /*0788*/ 	.word	0x00000000
        /*078c*/ 	.word	0x00000000
        /*0790*/ 	.short	0x010a
        /*0792*/ 	.byte	0xff
	.zero		1


	//   ....[105]....
        /*0794*/ 	.word	0x00007e10
        /*0798*/ 	.word	0x00000000
        /*079c*/ 	.word	0x00000000
        /*07a0*/ 	.short	0x010a
        /*07a2*/ 	.byte	0xff
	.zero		1


	//   ....[106]....
        /*07a4*/ 	.word	0x00007e70
        /*07a8*/ 	.word	0x00000000
        /*07ac*/ 	.word	0x00000000
        /*07b0*/ 	.short	0x010a
        /*07b2*/ 	.byte	0xff
	.zero		1


	//   ....[107]....
        /*07b4*/ 	.word	0x00007ec0
        /*07b8*/ 	.word	0x00000000
        /*07bc*/ 	.word	0x000000e0
        /*07c0*/ 	.short	0x010a
        /*07c2*/ 	.byte	0xff
	.zero		1


	//   ....[108]....
        /*07c4*/ 	.word	0x00007f20
        /*07c8*/ 	.word	0x00000000
        /*07cc*/ 	.word	0x00000090
        /*07d0*/ 	.short	0x010a
        /*07d2*/ 	.byte	0xff
	.zero		1


	//   ....[109]....
        /*07d4*/ 	.word	0x00007f70
        /*07d8*/ 	.word	0x00000000
        /*07dc*/ 	.word	0x00000080
        /*07e0*/ 	.short	0x010a
        /*07e2*/ 	.byte	0xff
	.zero		1


	//   ....[110]....
        /*07e4*/ 	.word	0x00007fd0
        /*07e8*/ 	.word	0x00000000
        /*07ec*/ 	.word	0x00000090
        /*07f0*/ 	.short	0x010a
        /*07f2*/ 	.byte	0xff
	.zero		1


	//   ....[111]....
        /*07f4*/ 	.word	0x00008030
        /*07f8*/ 	.word	0x00000005
        /*07fc*/ 	.word	0x00000008
        /*0800*/ 	.short	0x010a
        /*0802*/ 	.byte	0xff
	.zero		1


	//   ....[112]....
        /*0804*/ 	.word	0x00008110
        /*0808*/ 	.word	0x00000003
        /*080c*/ 	.word	0x00000008
        /*0810*/ 	.short	0x010a
        /*0812*/ 	.byte	0xff
	.zero		1


	//   ....[113]....
        /*0814*/ 	.word	0x00008160
        /*0818*/ 	.word	0x00000000
        /*081c*/ 	.word	0x00000080
        /*0820*/ 	.short	0x010a
        /*0822*/ 	.byte	0xff
	.zero		1


	//   ....[114]....
        /*0824*/ 	.word	0x000081c0
        /*0828*/ 	.word	0x00000000
        /*082c*/ 	.word	0x000000c0
        /*0830*/ 	.short	0x010a
        /*0832*/ 	.byte	0xff
	.zero		1


	//   ....[115]....
        /*0834*/ 	.word	0x00008220
        /*0838*/ 	.word	0x00000000
        /*083c*/ 	.word	0x00000000
        /*0840*/ 	.short	0x010a
        /*0842*/ 	.byte	0xff
	.zero		1


	//   ....[116]....
        /*0844*/ 	.word	0x00008280
        /*0848*/ 	.word	0x00000000
        /*084c*/ 	.word	0x00000000
        /*0850*/ 	.short	0x010a
        /*0852*/ 	.byte	0xff
	.zero		1


	//   ....[117]....
        /*0854*/ 	.word	0x000082e0
        /*0858*/ 	.word	0x00000000
        /*085c*/ 	.word	0x00000000
        /*0860*/ 	.short	0x010a
        /*0862*/ 	.byte	0xff
	.zero		1


	//   ....[118]....
        /*0864*/ 	.word	0x00008340
        /*0868*/ 	.word	0x00000000
        /*086c*/ 	.word	0x00000000
        /*0870*/ 	.short	0x010a
        /*0872*/ 	.byte	0xff
	.zero		1


	//   ....[119]....
        /*0874*/ 	.word	0x000083a0
        /*0878*/ 	.word	0x00000000
        /*087c*/ 	.word	0x00000100
        /*0880*/ 	.short	0x010a
        /*0882*/ 	.byte	0xff
	.zero		1


	//   ....[120]....
        /*0884*/ 	.word	0x000083f0
        /*0888*/ 	.word	0x0000000c
        /*088c*/ 	.word	0x00000080
        /*0890*/ 	.short	0x010a
        /*0892*/ 	.byte	0xff
	.zero		1


	//   ....[121]....
        /*0894*/ 	.word	0x00008450
        /*0898*/ 	.word	0x00000000
        /*089c*/ 	.word	0x00000078
        /*08a0*/ 	.short	0x010a
        /*08a2*/ 	.byte	0xff
	.zero		1


	//   ....[122]....
        /*08a4*/ 	.word	0x000084b0
        /*08a8*/ 	.word	0x00000000
        /*08ac*/ 	.word	0x00000058
        /*08b0*/ 	.short	0x010a
        /*08b2*/ 	.byte	0xff
	.zero		1


	//   ....[123]....
        /*08b4*/ 	.word	0x00008510
        /*08b8*/ 	.word	0x00000000
        /*08bc*/ 	.word	0x00000058
        /*08c0*/ 	.short	0x010a
        /*08c2*/ 	.byte	0xff
	.zero		1


	//   ....[124]....
        /*08c4*/ 	.word	0x00008570
        /*08c8*/ 	.word	0x00000000
        /*08cc*/ 	.word	0x00000000
        /*08d0*/ 	.short	0x010a
        /*08d2*/ 	.byte	0xff
	.zero		1


	//   ....[125]....
        /*08d4*/ 	.word	0x000085d0
        /*08d8*/ 	.word	0x00000000
        /*08dc*/ 	.word	0x00000000
        /*08e0*/ 	.short	0x010a
        /*08e2*/ 	.byte	0xff
	.zero		1


	//   ....[126]....
        /*08e4*/ 	.word	0x00008620
        /*08e8*/ 	.word	0x00000003
        /*08ec*/ 	.word	0x00000080
        /*08f0*/ 	.short	0x010a
        /*08f2*/ 	.byte	0xff
	.zero		1


	//   ....[127]....
        /*08f4*/ 	.word	0x00008670
        /*08f8*/ 	.word	0x00000000
        /*08fc*/ 	.word	0x00000040
        /*0900*/ 	.short	0x010a
        /*0902*/ 	.byte	0xff
	.zero		1


	//   ....[128]....
        /*0904*/ 	.word	0x000086c0
        /*0908*/ 	.word	0x00000035
        /*090c*/ 	.word	0x000000a0
        /*0910*/ 	.short	0x010a
        /*0912*/ 	.byte	0xff
	.zero		1


	//   ....[129]....
        /*0914*/ 	.word	0x00008710
        /*0918*/ 	.word	0x00000003
        /*091c*/ 	.word	0x00000040
        /*0920*/ 	.short	0x010a
        /*0922*/ 	.byte	0xff
	.zero		1


	//----- nvinfo : EIATTR_NUM_MBARRIERS
	.align		4
.L_47:
        /*0924*/ 	.byte	0x03, 0x38
        /*0926*/ 	.short	0x0021


	//----- nvinfo : EIATTR_EXIT_INSTR_OFFSETS
	.align		4
        /*0928*/ 	.byte	0x04, 0x1c
        /*092a*/ 	.short	(.L_49 - .L_48)


	//   ....[0]....
.L_48:
        /*092c*/ 	.word	0x00002bb0


	//   ....[1]....
        /*0930*/ 	.word	0x000030c0


	//   ....[2]....
        /*0934*/ 	.word	0x00003120


	//   ....[3]....
        /*0938*/ 	.word	0x000043d0


	//   ....[4]....
        /*093c*/ 	.word	0x000054c0


	//   ....[5]....
        /*0940*/ 	.word	0x00005500


	//   ....[6]....
        /*0944*/ 	.word	0x00007b00


	//   ....[7]....
        /*0948*/ 	.word	0x00007b80


	//   ....[8]....
        /*094c*/ 	.word	0x00007bb0


	//   ....[9]....
        /*0950*/ 	.word	0x00007c30


	//----- nvinfo : EIATTR_MAX_THREADS
	.align		4
.L_49:
        /*0954*/ 	.byte	0x04, 0x05
        /*0956*/ 	.short	(.L_51 - .L_50)
.L_50:
        /*0958*/ 	.word	0x00000100
        /*095c*/ 	.word	0x00000001
        /*0960*/ 	.word	0x00000001


	//----- nvinfo : EIATTR_CRS_STACK_SIZE
	.align		4
.L_51:
        /*0964*/ 	.byte	0x04, 0x1e
        /*0966*/ 	.short	(.L_53 - .L_52)
.L_52:
        /*0968*/ 	.word	0x00000000


	//----- nvinfo : EIATTR_CBANK_PARAM_SIZE
	.align		4
.L_53:
        /*096c*/ 	.byte	0x03, 0x19
        /*096e*/ 	.short	0x0800


	//----- nvinfo : EIATTR_PARAM_CBANK
	.align		4
        /*0970*/ 	.byte	0x04, 0x0a
        /*0972*/ 	.short	(.L_55 - .L_54)
	.align		4
.L_54:
        /*0974*/ 	.word	index@(.nv.constant0._ZN7cutlass13device_kernelINS_4gemm6kernel13GemmUniversalIN4cute5tupleIJiiiiEEENS1_10collective13CollectiveMmaINS1_35MainloopSm100TmaUmmaWarpSpecializedILi4ELi2ELi4ENS5_IJNS4_1CILi2EEESB_NSA_ILi1EEEEEEEENS5_IJNSA_ILi128EEENSA_ILi64EEENSA_ILi32EEEEEENS_10bfloat16_tENS5_IJlSC_lEEESJ_SK_NS4_8TiledMMAINS4_8MMA_AtomIJNS4_26SM100_MMA_F16BF16_2x1SM_SSISJ_SJ_fLi128ELi64ELNS4_4UMMA5MajorE0ELSP_0ELNSO_7ScaleInE0ELSQ_0EEEEEENS4_6LayoutINS5_IJSC_SC_SC_EEENS5_IJNSA_ILi0EEESV_SV_EEEEENS5_IJNS4_10UnderscoreESY_SY_EEEEENS4_28SM100_TMA_2SM_LOAD_MULTICASTENS4_14ComposedLayoutINS4_7SwizzleILi2ELi4ELi3EEENS4_18smem_ptr_flag_bitsILi16EEENST_INS5_IJNSA_ILi8EEESH_EEENS5_IJSH_SC_EEEEEEEvNS4_8identityENS4_18SM100_TMA_2SM_LOADES1B_vS1C_EENS_8epilogue10collective18CollectiveEpilogueINS1F_23Sm100TmaWarpSpecializedILi3ELi2ELi16ELb1ELb0EEEJNS5_IJSG_SG_SH_EEENS5_IJNST_ISG_SC_EENST_INS5_IJNSA_ILi16EEESB_EEENS5_IJSC_SH_EEEEEEEESJ_SK_SJ_SK_NS1F_6fusion15FusionCallbacksIS1J_NS1R_17LinearCombinationISJ_fSJ_fLNS_15FloatRoundStyleE2EEES1K_S1Q_JEEENS4_5SM1004TMEM4LOAD26SM100_TMEM_LOAD_32dp32b16xENS4_13SM90_TMA_LOADENS12_INS13_ILi1ELi4ELi3EEES16_NST_INS5_IJS17_S1M_EEENS5_IJS1M_SC_EEEEEEENS4_39AutoVectorizingCopyWithAssumedAlignmentILi128EEENS4_14SM90_TMA_STOREES26_S28_S28_EEEvvEEEEvNT_6ParamsE)
        /*0978*/ 	.short	0x0380
        /*097a*/ 	.short	0x0800


	//----- nvinfo : EIATTR_SW_WAR
	.align		4
.L_55:
        /*097c*/ 	.byte	0x04, 0x36
        /*097e*/ 	.short	(.L_57 - .L_56)
.L_56:
        /*0980*/ 	.word	0x00000008
.L_57:


//--------------------- .nv.callgraph             --------------------------
	.section	.nv.callgraph,"",@"SHT_CUDA_CALLGRAPH"
	.align	4
	.sectionentsize	8
	.align		4
        /*0000*/ 	.word	0x00000000
	.align		4
        /*0004*/ 	.word	0xffffffff
	.align		4
        /*0008*/ 	.word	index@(_ZN7cutlass13device_kernelINS_4gemm6kernel13GemmUniversalIN4cute5tupleIJiiiiEEENS1_10collective13CollectiveMmaINS1_35MainloopSm100TmaUmmaWarpSpecializedILi4ELi2ELi4ENS5_IJNS4_1CILi2EEESB_NSA_ILi1EEEEEEEENS5_IJNSA_ILi128EEENSA_ILi64EEENSA_ILi32EEEEEENS_10bfloat16_tENS5_IJlSC_lEEESJ_SK_NS4_8TiledMMAINS4_8MMA_AtomIJNS4_26SM100_MMA_F16BF16_2x1SM_SSISJ_SJ_fLi128ELi64ELNS4_4UMMA5MajorE0ELSP_0ELNSO_7ScaleInE0ELSQ_0EEEEEENS4_6LayoutINS5_IJSC_SC_SC_EEENS5_IJNSA_ILi0EEESV_SV_EEEEENS5_IJNS4_10UnderscoreESY_SY_EEEEENS4_28SM100_TMA_2SM_LOAD_MULTICASTENS4_14ComposedLayoutINS4_7SwizzleILi2ELi4ELi3EEENS4_18smem_ptr_flag_bitsILi16EEENST_INS5_IJNSA_ILi8EEESH_EEENS5_IJSH_SC_EEEEEEEvNS4_8identityENS4_18SM100_TMA_2SM_LOADES1B_vS1C_EENS_8epilogue10collective18CollectiveEpilogueINS1F_23Sm100TmaWarpSpecializedILi3ELi2ELi16ELb1ELb0EEEJNS5_IJSG_SG_SH_EEENS5_IJNST_ISG_SC_EENST_INS5_IJNSA_ILi16EEESB_EEENS5_IJSC_SH_EEEEEEEESJ_SK_SJ_SK_NS1F_6fusion15FusionCallbacksIS1J_NS1R_17LinearCombinationISJ_fSJ_fLNS_15FloatRoundStyleE2EEES1K_S1Q_JEEENS4_5SM1004TMEM4LOAD26SM100_TMEM_LOAD_32dp32b16xENS4_13SM90_TMA_LOADENS12_INS13_ILi1ELi4ELi3EEES16_NST_INS5_IJS17_S1M_EEENS5_IJS1M_SC_EEEEEEENS4_39AutoVectorizingCopyWithAssumedAlignmentILi128EEENS4_14SM90_TMA_STOREES26_S28_S28_EEEvvEEEEvNT_6ParamsE)
	.align		4
        /*000c*/ 	.word	index@(__assertfail)
	.align		4
        /*0010*/ 	.word	0x00000000
	.align		4
        /*0014*/ 	.word	0xfffffffe
	.align		4
        /*0018*/ 	.word	0x00000000
	.align		4
        /*001c*/ 	.word	0xfffffffd
	.align		4
        /*0020*/ 	.word	0x00000000
	.align		4
        /*0024*/ 	.word	0xfffffffc


//--------------------- .nv.constant4             --------------------------
	.section	.nv.constant4,"a",@progbits
	.align	8
	.align		8
.nv.constant4:
        /*0000*/ 	.dword	__assertfail
	.align		8
        /*0008*/ 	.dword	__unnamed_1
	.align		8
        /*0010*/ 	.dword	__unnamed_2
	.align		8
        /*0018*/ 	.dword	_ZN39_INTERNAL_50f9f242_4_k_cu_0f0740ad_92304cuda3std3__45__cpo5beginE
	.align		8
        /*0020*/ 	.dword	_ZN39_INTERNAL_50f9f242_4_k_cu_0f0740ad_92304cuda3std3__45__cpo3endE
	.align		8
        /*0028*/ 	.dword	_ZN39_INTERNAL_50f9f242_4_k_cu_0f0740ad_92304cuda3std3__45__cpo6cbeginE
	.align		8
        /*0030*/ 	.dword	_ZN39_INTERNAL_50f9f242_4_k_cu_0f0740ad_92304cuda3std3__45__cpo4cendE
	.align		8
        /*0038*/ 	.dword	_ZN39_INTERNAL_50f9f242_4_k_cu_0f0740ad_92304cuda3std3__441_GLOBAL__N__50f9f242_4_k_cu_0f0740ad_92306ignoreE
	.align		8
        /*0040*/ 	.dword	_ZN39_INTERNAL_50f9f242_4_k_cu_0f0740ad_92304cuda3std3__419piecewise_constructE
	.align		8
        /*0048*/ 	.dword	_ZN39_INTERNAL_50f9f242_4_k_cu_0f0740ad_92304cuda3std3__48in_placeE
	.align		8
        /*0050*/ 	.dword	_ZN39_INTERNAL_50f9f242_4_k_cu_0f0740ad_92304cuda3std6ranges3__45__cpo4swapE
	.align		8
        /*0058*/ 	.dword	_ZN39_INTERNAL_50f9f242_4_k_cu_0f0740ad_92304cuda3std6ranges3__45__cpo9iter_moveE
	.align		8
        /*0060*/ 	.dword	_ZN39_INTERNAL_50f9f242_4_k_cu_0f0740ad_92304cute7productE
	.align		8
        /*0068*/ 	.dword	_ZN39_INTERNAL_50f9f242_4_k_cu_0f0740ad_92304cute1_E
	.align		8
        /*0070*/ 	.dword	$str$25
	.align		8
        /*0078*/ 	.dword	$str$26
	.align		8
        /*0080*/ 	.dword	$str$27
	.align		8
        /*0088*/ 	.dword	$str$28


//--------------------- .text._ZN7cutlass13device_kernelINS_4gemm6kernel13GemmUniversalIN4cute5tupleIJiiiiEEENS1_10collective13CollectiveMmaINS1_35MainloopSm100TmaUmmaWarpSpecializedILi4ELi2ELi4ENS5_IJNS4_1CILi2EEESB_NSA_ILi1EEEEEEEENS5_IJNSA_ILi128EEENSA_ILi64EEENSA_ILi32EEEEEENS_10bfloat16_tENS5_IJlSC_lEEESJ_SK_NS4_8TiledMMAINS4_8MMA_AtomIJNS4_26SM100_MMA_F16BF16_2x1SM_SSISJ_SJ_fLi128ELi64ELNS4_4UMMA5MajorE0ELSP_0ELNSO_7ScaleInE0ELSQ_0EEEEEENS4_6LayoutINS5_IJSC_SC_SC_EEENS5_IJNSA_ILi0EEESV_SV_EEEEENS5_IJNS4_10UnderscoreESY_SY_EEEEENS4_28SM100_TMA_2SM_LOAD_MULTICASTENS4_14ComposedLayoutINS4_7SwizzleILi2ELi4ELi3EEENS4_18smem_ptr_flag_bitsILi16EEENST_INS5_IJNSA_ILi8EEESH_EEENS5_IJSH_SC_EEEEEEEvNS4_8identityENS4_18SM100_TMA_2SM_LOADES1B_vS1C_EENS_8epilogue10collective18CollectiveEpilogueINS1F_23Sm100TmaWarpSpecializedILi3ELi2ELi16ELb1ELb0EEEJNS5_IJSG_SG_SH_EEENS5_IJNST_ISG_SC_EENST_INS5_IJNSA_ILi16EEESB_EEENS5_IJSC_SH_EEEEEEEESJ_SK_SJ_SK_NS1F_6fusion15FusionCallbacksIS1J_NS1R_17LinearCombinationISJ_fSJ_fLNS_15FloatRoundStyleE2EEES1K_S1Q_JEEENS4_5SM1004TMEM4LOAD26SM100_TMEM_LOAD_32dp32b16xENS4_13SM90_TMA_LOADENS12_INS13_ILi1ELi4ELi3EEES16_NST_INS5_IJS17_S1M_EEENS5_IJS1M_SC_EEEEEEENS4_39AutoVectorizingCopyWithAssumedAlignmentILi128EEENS4_14SM90_TMA_STOREES26_S28_S28_EEEvvEEEEvNT_6ParamsE --------------------------
	.section	.text._ZN7cutlass13device_kernelINS_4gemm6kernel13GemmUniversalIN4cute5tupleIJiiiiEEENS1_10collective13CollectiveMmaINS1_35MainloopSm100TmaUmmaWarpSpecializedILi4ELi2ELi4ENS5_IJNS4_1CILi2EEESB_NSA_ILi1EEEEEEEENS5_IJNSA_ILi128EEENSA_ILi64EEENSA_ILi32EEEEEENS_10bfloat16_tENS5_IJlSC_lEEESJ_SK_NS4_8TiledMMAINS4_8MMA_AtomIJNS4_26SM100_MMA_F16BF16_2x1SM_SSISJ_SJ_fLi128ELi64ELNS4_4UMMA5MajorE0ELSP_0ELNSO_7ScaleInE0ELSQ_0EEEEEENS4_6LayoutINS5_IJSC_SC_SC_EEENS5_IJNSA_ILi0EEESV_SV_EEEEENS5_IJNS4_10UnderscoreESY_SY_EEEEENS4_28SM100_TMA_2SM_LOAD_MULTICASTENS4_14ComposedLayoutINS4_7SwizzleILi2ELi4ELi3EEENS4_18smem_ptr_flag_bitsILi16EEENST_INS5_IJNSA_ILi8EEESH_EEENS5_IJSH_SC_EEEEEEEvNS4_8identityENS4_18SM100_TMA_2SM_LOADES1B_vS1C_EENS_8epilogue10collective18CollectiveEpilogueINS1F_23Sm100TmaWarpSpecializedILi3ELi2ELi16ELb1ELb0EEEJNS5_IJSG_SG_SH_EEENS5_IJNST_ISG_SC_EENST_INS5_IJNSA_ILi16EEESB_EEENS5_IJSC_SH_EEEEEEEESJ_SK_SJ_SK_NS1F_6fusion15FusionCallbacksIS1J_NS1R_17LinearCombinationISJ_fSJ_fLNS_15FloatRoundStyleE2EEES1K_S1Q_JEEENS4_5SM1004TMEM4LOAD26SM100_TMEM_LOAD_32dp32b16xENS4_13SM90_TMA_LOADENS12_INS13_ILi1ELi4ELi3EEES16_NST_INS5_IJS17_S1M_EEENS5_IJS1M_SC_EEEEEEENS4_39AutoVectorizingCopyWithAssumedAlignmentILi128EEENS4_14SM90_TMA_STOREES26_S28_S28_EEEvvEEEEvNT_6ParamsE,"ax",@progbits
	.align	128
.text._ZN7cutlass13device_kernelINS_4gemm6kernel13GemmUniversalIN4cute5tupleIJiiiiEEENS1_10collective13CollectiveMmaINS1_35MainloopSm100TmaUmmaWarpSpecializedILi4ELi2ELi4ENS5_IJNS4_1CILi2EEESB_NSA_ILi1EEEEEEEENS5_IJNSA_ILi128EEENSA_ILi64EEENSA_ILi32EEEEEENS_10bfloat16_tENS5_IJlSC_lEEESJ_SK_NS4_8TiledMMAINS4_8MMA_AtomIJNS4_26SM100_MMA_F16BF16_2x1SM_SSISJ_SJ_fLi128ELi64ELNS4_4UMMA5MajorE0ELSP_0ELNSO_7ScaleInE0ELSQ_0EEEEEENS4_6LayoutINS5_IJSC_SC_SC_EEENS5_IJNSA_ILi0EEESV_SV_EEEEENS5_IJNS4_10UnderscoreESY_SY_EEEEENS4_28SM100_TMA_2SM_LOAD_MULTICASTENS4_14ComposedLayoutINS4_7SwizzleILi2ELi4ELi3EEENS4_18smem_ptr_flag_bitsILi16EEENST_INS5_IJNSA_ILi8EEESH_EEENS5_IJSH_SC_EEEEEEEvNS4_8identityENS4_18SM100_TMA_2SM_LOADES1B_vS1C_EENS_8epilogue10collective18CollectiveEpilogueINS1F_23Sm100TmaWarpSpecializedILi3ELi2ELi16ELb1ELb0EEEJNS5_IJSG_SG_SH_EEENS5_IJNST_ISG_SC_EENST_INS5_IJNSA_ILi16EEESB_EEENS5_IJSC_SH_EEEEEEEESJ_SK_SJ_SK_NS1F_6fusion15FusionCallbacksIS1J_NS1R_17LinearCombinationISJ_fSJ_fLNS_15FloatRoundStyleE2EEES1K_S1Q_JEEENS4_5SM1004TMEM4LOAD26SM100_TMEM_LOAD_32dp32b16xENS4_13SM90_TMA_LOADENS12_INS13_ILi1ELi4ELi3EEES16_NST_INS5_IJS17_S1M_EEENS5_IJS1M_SC_EEEEEEENS4_39AutoVectorizingCopyWithAssumedAlignmentILi128EEENS4_14SM90_TMA_STOREES26_S28_S28_EEEvvEEEEvNT_6ParamsE:
        .type           _ZN7cutlass13device_kernelINS_4gemm6kernel13GemmUniversalIN4cute5tupleIJiiiiEEENS1_10collective13CollectiveMmaINS1_35MainloopSm100TmaUmmaWarpSpecializedILi4ELi2ELi4ENS5_IJNS4_1CILi2EEESB_NSA_ILi1EEEEEEEENS5_IJNSA_ILi128EEENSA_ILi64EEENSA_ILi32EEEEEENS_10bfloat16_tENS5_IJlSC_lEEESJ_SK_NS4_8TiledMMAINS4_8MMA_AtomIJNS4_26SM100_MMA_F16BF16_2x1SM_SSISJ_SJ_fLi128ELi64ELNS4_4UMMA5MajorE0ELSP_0ELNSO_7ScaleInE0ELSQ_0EEEEEENS4_6LayoutINS5_IJSC_SC_SC_EEENS5_IJNSA_ILi0EEESV_SV_EEEEENS5_IJNS4_10UnderscoreESY_SY_EEEEENS4_28SM100_TMA_2SM_LOAD_MULTICASTENS4_14ComposedLayoutINS4_7SwizzleILi2ELi4ELi3EEENS4_18smem_ptr_flag_bitsILi16EEENST_INS5_IJNSA_ILi8EEESH_EEENS5_IJSH_SC_EEEEEEEvNS4_8identityENS4_18SM100_TMA_2SM_LOADES1B_vS1C_EENS_8epilogue10collective18CollectiveEpilogueINS1F_23Sm100TmaWarpSpecializedILi3ELi2ELi16ELb1ELb0EEEJNS5_IJSG_SG_SH_EEENS5_IJNST_ISG_SC_EENST_INS5_IJNSA_ILi16EEESB_EEENS5_IJSC_SH_EEEEEEEESJ_SK_SJ_SK_NS1F_6fusion15FusionCallbacksIS1J_NS1R_17LinearCombinationISJ_fSJ_fLNS_15FloatRoundStyleE2EEES1K_S1Q_JEEENS4_5SM1004TMEM4LOAD26SM100_TMEM_LOAD_32dp32b16xENS4_13SM90_TMA_LOADENS12_INS13_ILi1ELi4ELi3EEES16_NST_INS5_IJS17_S1M_EEENS5_IJS1M_SC_EEEEEEENS4_39AutoVectorizingCopyWithAssumedAlignmentILi128EEENS4_14SM90_TMA_STOREES26_S28_S28_EEEvvEEEEvNT_6ParamsE,@function
        .size           _ZN7cutlass13device_kernelINS_4gemm6kernel13GemmUniversalIN4cute5tupleIJiiiiEEENS1_10collective13CollectiveMmaINS1_35MainloopSm100TmaUmmaWarpSpecializedILi4ELi2ELi4ENS5_IJNS4_1CILi2EEESB_NSA_ILi1EEEEEEEENS5_IJNSA_ILi128EEENSA_ILi64EEENSA_ILi32EEEEEENS_10bfloat16_tENS5_IJlSC_lEEESJ_SK_NS4_8TiledMMAINS4_8MMA_AtomIJNS4_26SM100_MMA_F16BF16_2x1SM_SSISJ_SJ_fLi128ELi64ELNS4_4UMMA5MajorE0ELSP_0ELNSO_7ScaleInE0ELSQ_0EEEEEENS4_6LayoutINS5_IJSC_SC_SC_EEENS5_IJNSA_ILi0EEESV_SV_EEEEENS5_IJNS4_10UnderscoreESY_SY_EEEEENS4_28SM100_TMA_2SM_LOAD_MULTICASTENS4_14ComposedLayoutINS4_7SwizzleILi2ELi4ELi3EEENS4_18smem_ptr_flag_bitsILi16EEENST_INS5_IJNSA_ILi8EEESH_EEENS5_IJSH_SC_EEEEEEEvNS4_8identityENS4_18SM100_TMA_2SM_LOADES1B_vS1C_EENS_8epilogue10collective18CollectiveEpilogueINS1F_23Sm100TmaWarpSpecializedILi3ELi2ELi16ELb1ELb0EEEJNS5_IJSG_SG_SH_EEENS5_IJNST_ISG_SC_EENST_INS5_IJNSA_ILi16EEESB_EEENS5_IJSC_SH_EEEEEEEESJ_SK_SJ_SK_NS1F_6fusion15FusionCallbacksIS1J_NS1R_17LinearCombinationISJ_fSJ_fLNS_15FloatRoundStyleE2EEES1K_S1Q_JEEENS4_5SM1004TMEM4LOAD26SM100_TMEM_LOAD_32dp32b16xENS4_13SM90_TMA_LOADENS12_INS13_ILi1ELi4ELi3EEES16_NST_INS5_IJS17_S1M_EEENS5_IJS1M_SC_EEEEEEENS4_39AutoVectorizingCopyWithAssumedAlignmentILi128EEENS4_14SM90_TMA_STOREES26_S28_S28_EEEvvEEEEvNT_6ParamsE,(.L_x_175 - _ZN7cutlass13device_kernelINS_4gemm6kernel13GemmUniversalIN4cute5tupleIJiiiiEEENS1_10collective13CollectiveMmaINS1_35MainloopSm100TmaUmmaWarpSpecializedILi4ELi2ELi4ENS5_IJNS4_1CILi2EEESB_NSA_ILi1EEEEEEEENS5_IJNSA_ILi128EEENSA_ILi64EEENSA_ILi32EEEEEENS_10bfloat16_tENS5_IJlSC_lEEESJ_SK_NS4_8TiledMMAINS4_8MMA_AtomIJNS4_26SM100_MMA_F16BF16_2x1SM_SSISJ_SJ_fLi128ELi64ELNS4_4UMMA5MajorE0ELSP_0ELNSO_7ScaleInE0ELSQ_0EEEEEENS4_6LayoutINS5_IJSC_SC_SC_EEENS5_IJNSA_ILi0EEESV_SV_EEEEENS5_IJNS4_10UnderscoreESY_SY_EEEEENS4_28SM100_TMA_2SM_LOAD_MULTICASTENS4_14ComposedLayoutINS4_7SwizzleILi2ELi4ELi3EEENS4_18smem_ptr_flag_bitsILi16EEENST_INS5_IJNSA_ILi8EEESH_EEENS5_IJSH_SC_EEEEEEEvNS4_8identityENS4_18SM100_TMA_2SM_LOADES1B_vS1C_EENS_8epilogue10collective18CollectiveEpilogueINS1F_23Sm100TmaWarpSpecializedILi3ELi2ELi16ELb1ELb0EEEJNS5_IJSG_SG_SH_EEENS5_IJNST_ISG_SC_EENST_INS5_IJNSA_ILi16EEESB_EEENS5_IJSC_SH_EEEEEEEESJ_SK_SJ_SK_NS1F_6fusion15FusionCallbacksIS1J_NS1R_17LinearCombinationISJ_fSJ_fLNS_15FloatRoundStyleE2EEES1K_S1Q_JEEENS4_5SM1004TMEM4LOAD26SM100_TMEM_LOAD_32dp32b16xENS4_13SM90_TMA_LOADENS12_INS13_ILi1ELi4ELi3EEES16_NST_INS5_IJS17_S1M_EEENS5_IJS1M_SC_EEEEEEENS4_39AutoVectorizingCopyWithAssumedAlignmentILi128EEENS4_14SM90_TMA_STOREES26_S28_S28_EEEvvEEEEvNT_6ParamsE)
        .other          _ZN7cutlass13device_kernelINS_4gemm6kernel13GemmUniversalIN4cute5tupleIJiiiiEEENS1_10collective13CollectiveMmaINS1_35MainloopSm100TmaUmmaWarpSpecializedILi4ELi2ELi4ENS5_IJNS4_1CILi2EEESB_NSA_ILi1EEEEEEEENS5_IJNSA_ILi128EEENSA_ILi64EEENSA_ILi32EEEEEENS_10bfloat16_tENS5_IJlSC_lEEESJ_SK_NS4_8TiledMMAINS4_8MMA_AtomIJNS4_26SM100_MMA_F16BF16_2x1SM_SSISJ_SJ_fLi128ELi64ELNS4_4UMMA5MajorE0ELSP_0ELNSO_7ScaleInE0ELSQ_0EEEEEENS4_6LayoutINS5_IJSC_SC_SC_EEENS5_IJNSA_ILi0EEESV_SV_EEEEENS5_IJNS4_10UnderscoreESY_SY_EEEEENS4_28SM100_TMA_2SM_LOAD_MULTICASTENS4_14ComposedLayoutINS4_7SwizzleILi2ELi4ELi3EEENS4_18smem_ptr_flag_bitsILi16EEENST_INS5_IJNSA_ILi8EEESH_EEENS5_IJSH_SC_EEEEEEEvNS4_8identityENS4_18SM100_TMA_2SM_LOADES1B_vS1C_EENS_8epilogue10collective18CollectiveEpilogueINS1F_23Sm100TmaWarpSpecializedILi3ELi2ELi16ELb1ELb0EEEJNS5_IJSG_SG_SH_EEENS5_IJNST_ISG_SC_EENST_INS5_IJNSA_ILi16EEESB_EEENS5_IJSC_SH_EEEEEEEESJ_SK_SJ_SK_NS1F_6fusion15FusionCallbacksIS1J_NS1R_17LinearCombinationISJ_fSJ_fLNS_15FloatRoundStyleE2EEES1K_S1Q_JEEENS4_5SM1004TMEM4LOAD26SM100_TMEM_LOAD_32dp32b16xENS4_13SM90_TMA_LOADENS12_INS13_ILi1ELi4ELi3EEES16_NST_INS5_IJS17_S1M_EEENS5_IJS1M_SC_EEEEEEENS4_39AutoVectorizingCopyWithAssumedAlignmentILi128EEENS4_14SM90_TMA_STOREES26_S28_S28_EEEvvEEEEvNT_6ParamsE,@"STO_CUDA_ENTRY STV_DEFAULT"
_ZN7cutlass13device_kernelINS_4gemm6kernel13GemmUniversalIN4cute5tupleIJiiiiEEENS1_10collective13CollectiveMmaINS1_35MainloopSm100TmaUmmaWarpSpecializedILi4ELi2ELi4ENS5_IJNS4_1CILi2EEESB_NSA_ILi1EEEEEEEENS5_IJNSA_ILi128EEENSA_ILi64EEENSA_ILi32EEEEEENS_10bfloat16_tENS5_IJlSC_lEEESJ_SK_NS4_8TiledMMAINS4_8MMA_AtomIJNS4_26SM100_MMA_F16BF16_2x1SM_SSISJ_SJ_fLi128ELi64ELNS4_4UMMA5MajorE0ELSP_0ELNSO_7ScaleInE0ELSQ_0EEEEEENS4_6LayoutINS5_IJSC_SC_SC_EEENS5_IJNSA_ILi0EEESV_SV_EEEEENS5_IJNS4_10UnderscoreESY_SY_EEEEENS4_28SM100_TMA_2SM_LOAD_MULTICASTENS4_14ComposedLayoutINS4_7SwizzleILi2ELi4ELi3EEENS4_18smem_ptr_flag_bitsILi16EEENST_INS5_IJNSA_ILi8EEESH_EEENS5_IJSH_SC_EEEEEEEvNS4_8identityENS4_18SM100_TMA_2SM_LOADES1B_vS1C_EENS_8epilogue10collective18CollectiveEpilogueINS1F_23Sm100TmaWarpSpecializedILi3ELi2ELi16ELb1ELb0EEEJNS5_IJSG_SG_SH_EEENS5_IJNST_ISG_SC_EENST_INS5_IJNSA_ILi16EEESB_EEENS5_IJSC_SH_EEEEEEEESJ_SK_SJ_SK_NS1F_6fusion15FusionCallbacksIS1J_NS1R_17LinearCombinationISJ_fSJ_fLNS_15FloatRoundStyleE2EEES1K_S1Q_JEEENS4_5SM1004TMEM4LOAD26SM100_TMEM_LOAD_32dp32b16xENS4_13SM90_TMA_LOADENS12_INS13_ILi1ELi4ELi3EEES16_NST_INS5_IJS17_S1M_EEENS5_IJS1M_SC_EEEEEEENS4_39AutoVectorizingCopyWithAssumedAlignmentILi128EEENS4_14SM90_TMA_STOREES26_S28_S28_EEEvvEEEEvNT_6ParamsE:
[----:B------:R-:W1:Y:S01]  /*0000*/  LDC R1, c[0x0][0x37c] ;  /* 0x0000df00ff017b82 */ /* 0x000e620000000800 */
[----:B------:R-:W2:Y:S01]  /*0010*/  S2R R58, SR_TID.X ;  /* 0x00000000003a7919 */ /* 0x000ea20000002100 */
[----:B------:R-:W3:Y:S06]  /*0020*/  LDCU.64 UR8, c[0x0][0x890] ;  /* 0x00011200ff0877ac */ /* 0x000eec0008000a00 */
[----:B------:R-:W4:Y:S01]  /*0030*/  S2UR UR4, SR_CgaCtaId ;  /* 0x00000000000479c3 */ /* 0x000f220000008800 */
[----:B------:R-:W-:Y:S02]  /*0040*/  PRMT R46, RZ, 0x7610, R46 ;  /* 0x00007610ff2e7816 */ /* 0x000fe4000000002e */
[----:B------:R-:W-:Y:S01]  /*0050*/  ELECT P1, URZ, PT ;  /* 0x0000000000ff782f */ /* 0x000fe20003820000 */
[----:B---3--:R-:W-:-:S04]  /*0060*/  UISETP.NE.U32.AND UP0, UPT, UR8, URZ, UPT ;  /* 0x000000ff0800728c */ /* 0x008fc8000bf05070 */
[----:B------:R-:W-:Y:S02]  /*0070*/  UISETP.NE.AND.EX UP0, UPT, UR9, URZ, UPT, UP0 ;  /* 0x000000ff0900728c */ /* 0x000fe4000bf05300 */
[----:B----4-:R-:W-:Y:S02]  /*0080*/  ULOP3.LUT UR33, UR4, 0x1, URZ, 0xc0, !UPT ;  /* 0x0000000104217892 */ /* 0x010fe4000f8ec0ff */
[----:B------:R-:W-:Y:S01]  /*0090*/  ULOP3.LUT UR34, UR4, 0x1, URZ, 0x3c, !UPT ;  /* 0x0000000104227892 */ /* 0x000fe2000f8e3cff */
[----:B--2---:R-:W-:-:S05]  /*00a0*/  SHF.R.U32.HI R47, RZ, 0x5, R58 ;  /* 0x00000005ff2f7819 */ /* 0x004fca000001163a */
[----:B------:R-:W2:Y:S02]  /*00b0*/  SHFL.IDX PT, R0, R47, RZ, 0x1f ;  /* 0x00001fff2f007589 */ /* 0x000ea400000e0000 */
[----:B--2---:R-:W-:Y:S01]  /*00c0*/  R2UR UR13, R0 ;  /* 0x00000000000d72ca */ /* 0x004fe200000e0000 */
[----:B-1----:R-:W-:-:S14]  /*00d0*/  BRA.U UP0, `(.L_x_0) ;  /* 0x0000000100307547 */ /* 0x002fdc000b800000 */
[----:B------:R-:W1:Y:S02]  /*00e0*/  LDCU.64 UR4, c[0x0][0x888] ;  /* 0x00011100ff0477ac */ /* 0x000e640008000a00 */
[----:B-1----:R-:W-:-:S04]  /*00f0*/  UISETP.NE.U32.AND UP0, UPT, UR4, URZ, UPT ;  /* 0x000000ff0400728c */ /* 0x002fc8000bf05070 */
[----:B------:R-:W-:-:S09]  /*0100*/  UISETP.NE.AND.EX UP0, UPT, UR5, URZ, UPT, UP0 ;  /* 0x000000ff0500728c */ /* 0x000fd2000bf05300 */
[----:B------:R-:W-:Y:S05]  /*0110*/  BRA.U !UP0, `(.L_x_1) ;  /* 0x0000000108147547 */ /* 0x000fea000b800000 */
[----:B------:R-:W1:Y:S01]  /*0120*/  LDC.64 R26, c[0x0][0x888] ;  /* 0x00022200ff1a7b82 */ /* 0x000e620000000a00 */
[----:B------:R-:W1:Y:S02]  /*0130*/  LDCU.64 UR4, c[0x0][0x358] ;  /* 0x00006b00ff0477ac */ /* 0x000e640008000a00 */
[----:B-1----:R1:W5:Y:S01]  /*0140*/  LDG.E R26, desc[UR4][R26.64] ;  /* 0x000000041a1a7981 */ /* 0x002362000c1e1900 */
[----:B------:R-:W-:Y:S01]  /*0150*/  HFMA2 R46, -RZ, RZ, 0, 5.9604644775390625e-08 ;  /* 0x00000001ff2e7431 */ /* 0x000fe200000001ff */
[----:B------:R-:W-:Y:S05]  /*0160*/  BRA `(.L_x_0) ;  /* 0x00000000000c7947 */ /* 0x000fea0003800000 */
.L_x_1:
[----:B------:R-:W1:Y:S01]  /*0170*/  LDCU UR4, c[0x0][0x880] ;  /* 0x00011000ff0477ac */ /* 0x000e620008000800 */
[----:B------:R-:W-:Y:S01]  /*0180*/  HFMA2 R46, -RZ, RZ, 0, 5.9604644775390625e-08 ;  /* 0x00000001ff2e7431 */ /* 0x000fe200000001ff */
[----:B-1----:R-:W-:-:S07]  /*0190*/  MOV R26, UR4 ;  /* 0x00000004001a7c02 */ /* 0x002fce0008000f00 */
.L_x_0:
[----:B------:R-:W2:Y:S02]  /*01a0*/  LDCU.64 UR4, c[0x0][0x8b0] ;  /* 0x00011600ff0477ac */ /* 0x000ea40008000a00 */
[----:B--2---:R-:W-:-:S04]  /*01b0*/  UISETP.NE.U32.AND UP0, UPT, UR4, URZ, UPT ;  /* 0x000000ff0400728c */ /* 0x004fc8000bf05070 */
[----:B------:R-:W-:-:S09]  /*01c0*/  UISETP.NE.AND.EX UP0, UPT, UR5, URZ, UPT, UP0 ;  /* 0x000000ff0500728c */ /* 0x000fd2000bf05300 */
[----:B------:R-:W-:Y:S05]  /*01d0*/  BRA.U UP0, `(.L_x_2) ;  /* 0x0000000100287547 */ /* 0x000fea000b800000 */
[----:B------:R-:W2:Y:S02]  /*01e0*/  LDCU.64 UR4, c[0x0][0x8a8] ;  /* 0x00011500ff0477ac */ /* 0x000ea40008000a00 */
[----:B--2---:R-:W-:-:S04]  /*01f0*/  UISETP.NE.U32.AND UP0, UPT, UR4, URZ, UPT ;  /* 0x000000ff0400728c */ /* 0x004fc8000bf05070 */
[----:B------:R-:W-:-:S09]  /*0200*/  UISETP.NE.AND.EX UP0, UPT, UR5, URZ, UPT, UP0 ;  /* 0x000000ff0500728c */ /* 0x000fd2000bf05300 */
[----:B------:R-:W-:Y:S05]  /*0210*/  BRA.U !UP0, `(.L_x_3) ;  /* 0x0000000108107547 */ /* 0x000fea000b800000 */
[----:B------:R-:W2:Y:S01]  /*0220*/  LDC.64 R24, c[0x0][0x8a8] ;  /* 0x00022a00ff187b82 */ /* 0x000ea20000000a00 */
[----:B------:R-:W2:Y:S02]  /*0230*/  LDCU.64 UR4, c[0x0][0x358] ;  /* 0x00006b00ff0477ac */ /* 0x000ea40008000a00 */
[----:B--2---:R2:W5:Y:S01]  /*0240*/  LDG.E R24, desc[UR4][R24.64] ;  /* 0x0000000418187981 */ /* 0x004562000c1e1900 */
[----:B------:R-:W-:Y:S05]  /*0250*/  BRA `(.L_x_2) ;  /* 0x0000000000087947 */ /* 0x000fea0003800000 */
.L_x_3:
[----:B------:R-:W2:Y:S02]  /*0260*/  LDCU UR4, c[0x0][0x8a0] ;  /* 0x00011400ff0477ac */ /* 0x000ea40008000800 */
[----:B--2---:R-:W-:Y:S02]  /*0270*/  MOV R24, UR4 ;  /* 0x0000000400187c02 */ /* 0x004fe40008000f00 */
.L_x_2:
[----:B------:R-:W-:Y:S01]  /*0280*/  IMAD.U32 R0, RZ, RZ, UR13 ;  /* 0x0000000dff007e24 */ /* 0x000fe2000f8e00ff */
[----:B------:R-:W-:Y:S04]  /*0290*/  BSSY.RECONVERGENT B0, `(.L_x_4) ;  /* 0x000000c000007945 */ /* 0x000fe80003800200 */
[C---:B------:R-:W-:Y:S02]  /*02a0*/  ISETP.NE.OR P2, PT, R0.reuse, 0x1, !P1 ;  /* 0x000000010000780c */ /* 0x040fe40004f45670 */
[----:B------:R-:W-:-:S11]  /*02b0*/  ISETP.NE.OR P0, PT, R0, 0x3, !P1 ;  /* 0x000000030000780c */ /* 0x000fd60004f05670 */
[----:B------:R-:W-:Y:S05]  /*02c0*/  @P2 BRA `(.L_x_5) ;  /* 0x0000000000202947 */ /* 0x000fea0003800000 */
[----:B------:R-:W3:Y:S02]  /*02d0*/  LDCU.64 UR4, c[0x0][0x348] ;  /* 0x00006900ff0477ac */ /* 0x000ee40008000a00 */
[----:B---3--:R-:W-:Y:S02]  /*02e0*/  UIADD3 UR6, UP1, UPT, UR4, 0x80, URZ ;  /* 0x0000008004067890 */ /* 0x008fe4000ff3e0ff */
[----:B------:R-:W-:Y:S02]  /*02f0*/  UIADD3 UR4, UP0, UPT, UR4, 0x180, URZ ;  /* 0x0000018004047890 */ /* 0x000fe4000ff1e0ff */
[----:B------:R-:W-:Y:S02]  /*0300*/  UIADD3.X UR7, UPT, UPT, URZ, UR5, URZ, UP1, !UPT ;  /* 0x00000005ff077290 */ /* 0x000fe40008ffe4ff */
[----:B------:R-:W-:-:S07]  /*0310*/  UIADD3.X UR5, UPT, UPT, URZ, UR5, URZ, UP0, !UPT ;  /* 0x00000005ff057290 */ /* 0x000fce00087fe4ff */
[----:B------:R3:W-:Y:S02]  /*0320*/  UTMACCTL.PF [UR6] ;  /* 0x00000000060079b9 */ /* 0x0007e40008040000 */
[----:B------:R3:W-:Y:S02]  /*0330*/  UTMACCTL.PF [UR4] ;  /* 0x00000000040079b9 */ /* 0x0007e40008040000 */
[----:B---3--:R-:W-:Y:S01]  /*0340*/  NOP ;  /* 0x0000000000007918 */ /* 0x008fe20000000000 */
.L_x_5:
[----:B------:R-:W-:Y:S05]  /*0350*/  BSYNC.RECONVERGENT B0 ;  /* 0x0000000000007941 */ /* 0x000fea0003800200 */
.L_x_4:
[----:B------:R-:W-:Y:S04]  /*0360*/  BSSY.RECONVERGENT B0, `(.L_x_6) ;  /* 0x000000a000007945 */ /* 0x000fe80003800200 */
        /* <DEDUP_REMOVED lines=9> */
.L_x_7:
[----:B------:R-:W-:Y:S05]  /*0400*/  BSYNC.RECONVERGENT B0 ;  /* 0x0000000000007941 */ /* 0x000fea0003800200 */
.L_x_6:
[----:B------:R-:W3:Y:S01]  /*0410*/  LDCU.64 UR4, c[0x0][0x888] ;  /* 0x00011100ff0477ac */ /* 0x000ee20008000a00 */
[----:B------:R-:W-:Y:S02]  /*0420*/  UISETP.EQ.U32.AND UP1, UPT, UR8, URZ, UPT ;  /* 0x000000ff0800728c */ /* 0x000fe4000bf22070 */
[----:B------:R-:W-:Y:S02]  /*0430*/  UPLOP3.LUT UP3, UPT, UPT, UPT, UPT, 0x80, 0x8 ;  /* 0x000000000008789c */ /* 0x000fe40003f6f070 */
[----:B---3--:R-:W-:-:S04]  /*0440*/  UISETP.NE.U32.AND UP0, UPT, UR4, URZ, UPT ;  /* 0x000000ff0400728c */ /* 0x008fc8000bf05070 */
[----:B------:R-:W-:-:S04]  /*0450*/  UISETP.NE.AND.EX UP0, UPT, UR5, URZ, UPT, UP0 ;  /* 0x000000ff0500728c */ /* 0x000fc8000bf05300 */
[----:B------:R-:W-:-:S04]  /*0460*/  UISETP.EQ.OR.EX UP2, UPT, UR9, URZ, !UP0, UP1 ;  /* 0x000000ff0900728c */ /* 0x000fc8000c742710 */
[----:B------:R-:W-:-:S06]  /*0470*/  UP2UR UR4, UPR, URZ, 0x4 ;  /* 0x00000004ff047883 */ /* 0x000fcc0008000000 */
[----:B------:R-:W-:Y:S01]  /*0480*/  MOV R52, UR4 ;  /* 0x0000000400347c02 */ /* 0x000fe20008000f00 */
[----:B------:R-:W-:Y:S06]  /*0490*/  BRA.U !UP2, `(.L_x_8) ;  /* 0x000000010a207547 */ /* 0x000fec000b800000 */
[----:B------:R-:W-:Y:S01]  /*04a0*/  UISETP.NE.U32.AND UP1, UPT, UR8, URZ, UPT ;  /* 0x000000ff0800728c */ /* 0x000fe2000bf25070 */
[----:B-----5:R-:W-:Y:S01]  /*04b0*/  FSETP.NEU.AND P0, PT, R26, RZ, PT ;  /* 0x000000ff1a00720b */ /* 0x020fe20003f0d000 */
[----:B------:R-:W-:Y:S02]  /*04c0*/  USEL UR4, URZ, 0xffffffff, UP0 ;  /* 0xffffffffff047887 */ /* 0x000fe40008000000 */
[----:B------:R-:W-:-:S10]  /*04d0*/  UISETP.NE.AND.EX UP1, UPT, UR9, URZ, UPT, UP1 ;  /* 0x000000ff0900728c */ /* 0x000fd4000bf25310 */
[----:B------:R-:W-:Y:S01]  /*04e0*/  VOTEU.ANY UP0, P0 ;  /* 0x0000000000ff7886 */ /* 0x000fe20000000100 */
[----:B------:R-:W-:-:S04]  /*04f0*/  @!UP1 USEL UR4, URZ, 0xffffffff, UP0 ;  /* 0xffffffffff049887 */ /* 0x000fc80008000000 */
[----:B------:R-:W-:-:S04]  /*0500*/  ULOP3.LUT UR4, UR4, 0x1, URZ, 0xc0, !UPT ;  /* 0x0000000104047892 */ /* 0x000fc8000f8ec0ff */
[----:B------:R-:W-:-:S11]  /*0510*/  UISETP.NE.U32.AND UP3, UPT, UR4, 0x1, UPT ;  /* 0x000000010400788c */ /* 0x000fd6000bf65070 */
.L_x_8:
[----:B------:R-:W3:Y:S01]  /*0520*/  SHFL.IDX PT, R0, R47, RZ, 0x1f ;  /* 0x00001fff2f007589 */ /* 0x000ee200000e0000 */
[----:B------:R-:W-:-:S04]  /*0530*/  UISETP.NE.AND UP0, UPT, UR13, 0x2, UPT ;  /* 0x000000020d00788c */ /* 0x000fc8000bf05270 */
[----:B------:R-:W-:Y:S02]  /*0540*/  UISETP.EQ.AND UP1, UPT, UR33, URZ, !UP0 ;  /* 0x000000ff2100728c */ /* 0x000fe4000c722270 */
[----:B------:R-:W-:-:S04]  /*0550*/  USEL UR43, URZ, 0x1, UP0 ;  /* 0x00000001ff2b7887 */ /* 0x000fc80008000000 */
[----:B------:R-:W-:Y:S02]  /*0560*/  PLOP3.LUT P3, PT, P1, PT, UP1, 0x80, 0x8 ;  /* 0x000000000008781c */ /* 0x000fe40000f6f018 */
[----:B---3--:R-:W-:-:S13]  /*0570*/  ISETP.NE.AND P0, PT, R0, RZ, PT ;  /* 0x000000ff0000720c */ /* 0x008fda0003f05270 */
[----:B------:R-:W-:Y:S05]  /*0580*/  @P0 BRA `(.L_x_9) ;  /* 0x0000000000580947 */ /* 0x000fea0003800000 */
[----:B------:R-:W3:Y:S01]  /*0590*/  S2UR UR5, SR_CgaCtaId ;  /* 0x00000000000579c3 */ /* 0x000ee20000008800 */
[----:B------:R-:W-:Y:S01]  /*05a0*/  UMOV UR4, 0x400 ;  /* 0x0000040000047882 */ /* 0x000fe20000000000 */
[----:B------:R-:W-:Y:S01]  /*05b0*/  UMOV UR8, 0x1 ;  /* 0x0000000100087882 */ /* 0x000fe20000000000 */
[----:B------:R-:W-:Y:S01]  /*05c0*/  UMOV UR6, 0x2 ;  /* 0x0000000200067882 */ /* 0x000fe20000000000 */
[----:B------:R-:W-:-:S04]  /*05d0*/  UIADD3 UR8, UPT, UPT, -UR8, 0x100000, URZ ;  /* 0x0010000008087890 */ /* 0x000fc8000fffe1ff */
[----:B------:R-:W-:Y:S02]  /*05e0*/  USHF.L.U32 UR9, UR8, 0xb, URZ ;  /* 0x0000000b08097899 */ /* 0x000fe400080006ff */
[----:B------:R-:W-:Y:S02]  /*05f0*/  USHF.L.U32 UR8, UR8, 0x1, URZ ;  /* 0x0000000108087899 */ /* 0x000fe400080006ff */
[----:B------:R-:W-:-:S04]  /*0600*/  UIADD3 UR6, UPT, UPT, -UR6, 0x100000, URZ ;  /* 0x0010000006067890 */ /* 0x000fc8000fffe1ff */
[----:B------:R-:W-:Y:S02]  /*0610*/  USHF.L.U32 UR7, UR6, 0xb, URZ ;  /* 0x0000000b06077899 */ /* 0x000fe400080006ff */
[----:B------:R-:W-:Y:S01]  /*0620*/  USHF.L.U32 UR6, UR6, 0x1, URZ ;  /* 0x0000000106067899 */ /* 0x000fe200080006ff */
[----:B------:R-:W-:Y:S01]  /*0630*/  ELECT P0, URZ, PT ;  /* 0x0000000000ff782f */ /* 0x000fe20003800000 */
[----:B---3--:R-:W-:Y:S01]  /*0640*/  ULEA UR4, UR5, UR4, 0x18 ;  /* 0x0000000405047291 */ /* 0x008fe2000f8ec0ff */
[----:B------:R-:W3:Y:S11]  /*0650*/  FENCE.VIEW.ASYNC.S ;  /* 0x00000000000073c6 */ /* 0x000ef60000000000 */
[----:B---3--:R3:W4:Y:S01]  /*0660*/  SYNCS.EXCH.64 URZ, [UR4], UR8 ;  /* 0x0000000804ff75b2 */ /* 0x0087220008000100 */
[----:B------:R3:W1:Y:S01]  /*0670*/  SYNCS.EXCH.64 URZ, [UR4+0x20], UR6 ;  /* 0x0000200604ff75b2 */ /* 0x0006620008000100 */
[----:B------:R3:W1:Y:S01]  /*0680*/  SYNCS.EXCH.64 URZ, [UR4+0x8], UR8 ;  /* 0x0000080804ff75b2 */ /* 0x0006620008000100 */
[----:B------:R3:W1:Y:S01]  /*0690*/  SYNCS.EXCH.64 URZ, [UR4+0x28], UR6 ;  /* 0x0000280604ff75b2 */ /* 0x0006620008000100 */
[----:B------:R3:W1:Y:S01]  /*06a0*/  SYNCS.EXCH.64 URZ, [UR4+0x10], UR8 ;  /* 0x0000100804ff75b2 */ /* 0x0006620008000100 */
[----:B------:R3:W1:Y:S01]  /*06b0*/  SYNCS.EXCH.64 URZ, [UR4+0x30], UR6 ;  /* 0x0000300604ff75b2 */ /* 0x0006620008000100 */
[----:B------:R3:W1:Y:S01]  /*06c0*/  SYNCS.EXCH.64 URZ, [UR4+0x18], UR8 ;  /* 0x0000180804ff75b2 */ /* 0x0006620008000100 */
[----:B------:R3:W1:Y:S01]  /*06d0*/  SYNCS.EXCH.64 URZ, [UR4+0x38], UR6 ;  /* 0x0000380604ff75b2 */ /* 0x0006620008000100 */
[----:B------:R-:W-:Y:S01]  /*06e0*/  NOP ;  /* 0x0000000000007918 */ /* 0x000fe20000000000 */
.L_x_9:
[----:B------:R-:W2:Y:S01]  /*06f0*/  SHFL.IDX PT, R0, R47, RZ, 0x1f ;  /* 0x00001fff2f007589 */ /* 0x000ea200000e0000 */
[----:B------:R-:W-:Y:S01]  /*0700*/  NOP ;  /* 0x0000000000007918 */ /* 0x000fe20000000000 */
[----:B--2---:R-:W-:-:S13]  /*0710*/  ISETP.NE.AND P0, PT, R0, 0x1, PT ;  /* 0x000000010000780c */ /* 0x004fda0003f05270 */
[----:B------:R-:W-:Y:S05]  /*0720*/  @P0 BRA `(.L_x_10) ;  /* 0x0000000000500947 */ /* 0x000fea0003800000 */
[----:B------:R-:W2:Y:S01]  /*0730*/  S2UR UR5, SR_CgaCtaId ;  /* 0x00000000000579c3 */ /* 0x000ea20000008800 */
[----:B---3--:R-:W-:Y:S01]  /*0740*/  UMOV UR4, 0x400 ;  /* 0x0000040000047882 */ /* 0x008fe20000000000 */
        /* <DEDUP_REMOVED lines=9> */
[----:B--2---:R-:W-:Y:S01]  /*07e0*/  ULEA UR4, UR5, UR4, 0x18 ;  /* 0x0000000405047291 */ /* 0x004fe2000f8ec0ff */
[----:B------:R-:W2:Y:S11]  /*07f0*/  FENCE.VIEW.ASYNC.S ;  /* 0x00000000000073c6 */ /* 0x000eb60000000000 */
[----:B--2---:R2:W3:Y:S01]  /*0800*/  SYNCS.EXCH.64 URZ, [UR4+0x40], UR8 ;  /* 0x0000400804ff75b2 */ /* 0x0044e20008000100 */
[----:B------:R2:W1:Y:S01]  /*0810*/  SYNCS.EXCH.64 URZ, [UR4+0x58], UR6 ;  /* 0x0000580604ff75b2 */ /* 0x0004620008000100 */
[----:B------:R2:W1:Y:S01]  /*0820*/  SYNCS.EXCH.64 URZ, [UR4+0x48], UR8 ;  /* 0x0000480804ff75b2 */ /* 0x0004620008000100 */
[----:B------:R2:W1:Y:S01]  /*0830*/  SYNCS.EXCH.64 URZ, [UR4+0x60], UR6 ;  /* 0x0000600604ff75b2 */ /* 0x0004620008000100 */
[----:B------:R2:W1:Y:S01]  /*0840*/  SYNCS.EXCH.64 URZ, [UR4+0x50], UR8 ;  /* 0x0000500804ff75b2 */ /* 0x0004620008000100 */
[----:B------:R2:W1:Y:S01]  /*0850*/  SYNCS.EXCH.64 URZ, [UR4+0x68], UR6 ;  /* 0x0000680604ff75b2 */ /* 0x0004620008000100 */
[----:B------:R-:W-:Y:S01]  /*0860*/  NOP ;  /* 0x0000000000007918 */ /* 0x000fe20000000000 */
.L_x_10:
[----:B------:R-:W4:Y:S01]  /*0870*/  SHFL.IDX PT, R0, R47, RZ, 0x1f ;  /* 0x00001fff2f007589 */ /* 0x000f2200000e0000 */
[----:B------:R-:W-:Y:S01]  /*0880*/  NOP ;  /* 0x0000000000007918 */ /* 0x000fe20000000000 */
[----:B----4-:R-:W-:-:S13]  /*0890*/  ISETP.NE.AND P0, PT, R0, 0x3, PT ;  /* 0x000000030000780c */ /* 0x010fda0003f05270 */
[----:B------:R-:W-:Y:S05]  /*08a0*/  @P0 BRA `(.L_x_11) ;  /* 0x0000000000300947 */ /* 0x000fea0003800000 */
[----:B------:R-:W4:Y:S01]  /*08b0*/  S2UR UR5, SR_CgaCtaId ;  /* 0x00000000000579c3 */ /* 0x000f220000008800 */
[----:B--23--:R-:W-:Y:S01]  /*08c0*/  UMOV UR6, 0x400 ;  /* 0x0000040000067882 */ /* 0x00cfe20000000000 */
[----:B------:R-:W-:Y:S01]  /*08d0*/  UMOV UR4, 0x20 ;  /* 0x0000002000047882 */ /* 0x000fe20000000000 */
[----:B------:R-:W-:Y:S01]  /*08e0*/  ELECT P0, URZ, PT ;  /* 0x0000000000ff782f */ /* 0x000fe20003800000 */
[----:B----4-:R-:W-:Y:S02]  /*08f0*/  ULEA UR6, UR5, UR6, 0x18 ;  /* 0x0000000605067291 */ /* 0x010fe4000f8ec0ff */
[----:B------:R-:W-:-:S04]  /*0900*/  UIADD3 UR4, UPT, UPT, -UR4, 0x100000, URZ ;  /* 0x0010000004047890 */ /* 0x000fc8000fffe1ff */
[----:B------:R-:W-:Y:S02]  /*0910*/  USHF.L.U32 UR5, UR4, 0xb, URZ ;  /* 0x0000000b04057899 */ /* 0x000fe400080006ff */
[----:B------:R-:W-:Y:S01]  /*0920*/  USHF.L.U32 UR4, UR4, 0x1, URZ ;  /* 0x0000000104047899 */ /* 0x000fe200080006ff */
[----:B------:R-:W2:Y:S11]  /*0930*/  FENCE.VIEW.ASYNC.S ;  /* 0x00000000000073c6 */ /* 0x000eb60000000000 */
[----:B--2---:R4:W2:Y:S01]  /*0940*/  SYNCS.EXCH.64 URZ, [UR6+0x70], UR4 ;  /* 0x0000700406ff75b2 */ /* 0x0048a20008000100 */
[----:B------:R4:W3:Y:S02]  /*0950*/  SYNCS.EXCH.64 URZ, [UR6+0x78], UR4 ;  /* 0x0000780406ff75b2 */ /* 0x0008e40008000100 */
[----:B----4-:R-:W-:Y:S01]  /*0960*/  NOP ;  /* 0x0000000000007918 */ /* 0x010fe20000000000 */
.L_x_11:
[----:B------:R-:W4:Y:S01]  /*0970*/  SHFL.IDX PT, R0, R47, RZ, 0x1f ;  /* 0x00001fff2f007589 */ /* 0x000f2200000e0000 */
[----:B------:R-:W-:Y:S01]  /*0980*/  NOP ;  /* 0x0000000000007918 */ /* 0x000fe20000000000 */
[----:B----4-:R-:W-:-:S13]  /*0990*/  ISETP.NE.AND P0, PT, R0, 0x4, PT ;  /* 0x000000040000780c */ /* 0x010fda0003f05270 */
[----:B------:R-:W-:Y:S05]  /*09a0*/  @P0 BRA `(.L_x_12) ;  /* 0x00000000004c0947 */ /* 0x000fea0003800000 */
[----:B------:R-:W4:Y:S01]  /*09b0*/  S2UR UR5, SR_CgaCtaId ;  /* 0x00000000000579c3 */ /* 0x000f220000008800 */
[----:B--23--:R-:W-:Y:S01]  /*09c0*/  UMOV UR4, 0x3a0 ;  /* 0x000003a000047882 */ /* 0x00cfe20000000000 */
[----:B------:R-:W-:Y:S01]  /*09d0*/  UMOV UR6, 0x400 ;  /* 0x0000040000067882 */ /* 0x000fe20000000000 */
[----:B------:R-:W-:Y:S01]  /*09e0*/  USEL UR4, UR4, 0x320, UP3 ;  /* 0x0000032004047887 */ /* 0x000fe20009800000 */
[----:B------:R-:W-:Y:S01]  /*09f0*/  UMOV UR8, 0x1 ;  /* 0x0000000100087882 */ /* 0x000fe20000000000 */
[----:B------:R-:W-:Y:S01]  /*0a00*/  ELECT P0, URZ, PT ;  /* 0x0000000000ff782f */ /* 0x000fe20003800000 */
[----:B------:R-:W-:-:S04]  /*0a10*/  UIADD3 UR8, UPT, UPT, -UR8, 0x100000, URZ ;  /* 0x0010000008087890 */ /* 0x000fc8000fffe1ff */
[----:B------:R-:W-:Y:S02]  /*0a20*/  USHF.L.U32 UR9, UR8, 0xb, URZ ;  /* 0x0000000b08097899 */ /* 0x000fe400080006ff */
[----:B------:R-:W-:Y:S02]  /*0a30*/  USHF.L.U32 UR8, UR8, 0x1, URZ ;  /* 0x0000000108087899 */ /* 0x000fe400080006ff */
[----:B----4-:R-:W-:Y:S02]  /*0a40*/  ULEA UR6, UR5, UR6, 0x18 ;  /* 0x0000000605067291 */ /* 0x010fe4000f8ec0ff */
[----:B------:R-:W-:-:S04]  /*0a50*/  UIADD3 UR4, UPT, UPT, -UR4, 0x100000, URZ ;  /* 0x0010000004047890 */ /* 0x000fc8000fffe1ff */
[----:B------:R-:W-:Y:S02]  /*0a60*/  USHF.L.U32 UR5, UR4, 0xb, URZ ;  /* 0x0000000b04057899 */ /* 0x000fe400080006ff */
[----:B------:R-:W-:Y:S01]  /*0a70*/  USHF.L.U32 UR4, UR4, 0x1, URZ ;  /* 0x0000000104047899 */ /* 0x000fe200080006ff */
[----:B------:R-:W2:Y:S03]  /*0a80*/  FENCE.VIEW.ASYNC.S ;  /* 0x00000000000073c6 */ /* 0x000ea60000000000 */
[----:B--2---:R4:W2:Y:S08]  /*0a90*/  SYNCS.EXCH.64 URZ, [UR6+0x80], UR8 ;  /* 0x0000800806ff75b2 */ /* 0x0048b00008000100 */
[----:B------:R4:W3:Y:S01]  /*0aa0*/  SYNCS.EXCH.64 URZ, [UR6+0x90], UR4 ;  /* 0x0000900406ff75b2 */ /* 0x0008e20008000100 */
[----:B------:R4:W1:Y:S01]  /*0ab0*/  SYNCS.EXCH.64 URZ, [UR6+0x88], UR8 ;  /* 0x0000880806ff75b2 */ /* 0x0008620008000100 */
[----:B------:R4:W1:Y:S02]  /*0ac0*/  SYNCS.EXCH.64 URZ, [UR6+0x98], UR4 ;  /* 0x0000980406ff75b2 */ /* 0x0008640008000100 */
[----:B----4-:R-:W-:Y:S01]  /*0ad0*/  NOP ;  /* 0x0000000000007918 */ /* 0x010fe20000000000 */
.L_x_12:
[----:B------:R-:W4:Y:S01]  /*0ae0*/  SHFL.IDX PT, R0, R47, RZ, 0x1f ;  /* 0x00001fff2f007589 */ /* 0x000f2200000e0000 */
[----:B------:R-:W-:Y:S01]  /*0af0*/  NOP ;  /* 0x0000000000007918 */ /* 0x000fe20000000000 */
[----:B----4-:R-:W-:-:S13]  /*0b00*/  ISETP.NE.AND P0, PT, R0, 0x5, PT ;  /* 0x000000050000780c */ /* 0x010fda0003f05270 */
[----:B------:R-:W-:Y:S05]  /*0b10*/  @P0 BRA `(.L_x_13) ;  /* 0x0000000000580947 */ /* 0x000fea0003800000 */
[----:B------:R-:W4:Y:S01]  /*0b20*/  S2UR UR5, SR_CgaCtaId ;  /* 0x00000000000579c3 */ /* 0x000f220000008800 */
[----:B--23--:R-:W-:Y:S01]  /*0b30*/  UMOV UR4, 0x400 ;  /* 0x0000040000047882 */ /* 0x00cfe20000000000 */
        /* <DEDUP_REMOVED lines=9> */
[----:B----4-:R-:W-:Y:S01]  /*0bd0*/  ULEA UR4, UR5, UR4, 0x18 ;  /* 0x0000000405047291 */ /* 0x010fe2000f8ec0ff */
[----:B------:R-:W2:Y:S11]  /*0be0*/  FENCE.VIEW.ASYNC.S ;  /* 0x00000000000073c6 */ /* 0x000eb60000000000 */
[----:B--2---:R4:W2:Y:S01]  /*0bf0*/  SYNCS.EXCH.64 URZ, [UR4+0xa0], UR6 ;  /* 0x0000a00604ff75b2 */ /* 0x0048a20008000100 */
[----:B------:R4:W3:Y:S01]  /*0c00*/  SYNCS.EXCH.64 URZ, [UR4+0xc0], UR8 ;  /* 0x0000c00804ff75b2 */ /* 0x0008e20008000100 */
[----:B------:R4:W1:Y:S01]  /*0c10*/  SYNCS.EXCH.64 URZ, [UR4+0xa8], UR6 ;  /* 0x0000a80604ff75b2 */ /* 0x0008620008000100 */
[----:B------:R4:W1:Y:S01]  /*0c20*/  SYNCS.EXCH.64 URZ, [UR4+0xc8], UR8 ;  /* 0x0000c80804ff75b2 */ /* 0x0008620008000100 */
[----:B------:R4:W1:Y:S01]  /*0c30*/  SYNCS.EXCH.64 URZ, [UR4+0xb0], UR6 ;  /* 0x0000b00604ff75b2 */ /* 0x0008620008000100 */
[----:B------:R4:W1:Y:S01]  /*0c40*/  SYNCS.EXCH.64 URZ, [UR4+0xd0], UR8 ;  /* 0x0000d00804ff75b2 */ /* 0x0008620008000100 */
[----:B------:R4:W1:Y:S01]  /*0c50*/  SYNCS.EXCH.64 URZ, [UR4+0xb8], UR6 ;  /* 0x0000b80604ff75b2 */ /* 0x0008620008000100 */
[----:B------:R4:W1:Y:S02]  /*0c60*/  SYNCS.EXCH.64 URZ, [UR4+0xd8], UR8 ;  /* 0x0000d80804ff75b2 */ /* 0x0008640008000100 */
[----:B----4-:R-:W-:Y:S01]  /*0c70*/  NOP ;  /* 0x0000000000007918 */ /* 0x010fe20000000000 */
.L_x_13:
[----:B------:R-:W4:Y:S01]  /*0c80*/  SHFL.IDX PT, R0, R47, RZ, 0x1f ;  /* 0x00001fff2f007589 */ /* 0x000f2200000e0000 */
[----:B------:R-:W-:Y:S01]  /*0c90*/  ISETP.NE.OR P1, PT, RZ, UR13, !P1 ;  /* 0x0000000dff007c0c */ /* 0x000fe2000cf25670 */
[----:B------:R-:W-:Y:S01]  /*0ca0*/  NOP ;  /* 0x0000000000007918 */ /* 0x000fe20000000000 */
[----:B----4-:R-:W-:-:S13]  /*0cb0*/  ISETP.NE.AND P0, PT, R0, 0x3, PT ;  /* 0x000000030000780c */ /* 0x010fda0003f05270 */
[----:B------:R-:W-:Y:S05]  /*0cc0*/  @P0 BRA `(.L_x_14) ;  /* 0x0000000000380947 */ /* 0x000fea0003800000 */
[----:B------:R-:W4:Y:S01]  /*0cd0*/  S2UR UR5, SR_CgaCtaId ;  /* 0x00000000000579c3 */ /* 0x000f220000008800 */
[----:B--23--:R-:W-:Y:S01]  /*0ce0*/  UMOV UR4, 0x400 ;  /* 0x0000040000047882 */ /* 0x00cfe20000000000 */
[----:B------:R-:W-:Y:S01]  /*0cf0*/  UMOV UR6, 0x20 ;  /* 0x0000002000067882 */ /* 0x000fe20000000000 */
[----:B------:R-:W-:Y:S01]  /*0d00*/  ELECT P0, URZ, PT ;  /* 0x0000000000ff782f */ /* 0x000fe20003800000 */
[----:B------:R-:W-:-:S04]  /*0d10*/  UIADD3 UR6, UPT, UPT, -UR6, 0x100000, URZ ;  /* 0x0010000006067890 */ /* 0x000fc8000fffe1ff */
[----:B------:R-:W-:Y:S02]  /*0d20*/  USHF.L.U32 UR7, UR6, 0xb, URZ ;  /* 0x0000000b06077899 */ /* 0x000fe400080006ff */
[----:B------:R-:W-:Y:S02]  /*0d30*/  USHF.L.U32 UR6, UR6, 0x1, URZ ;  /* 0x0000000106067899 */ /* 0x000fe400080006ff */
[----:B----4-:R-:W-:Y:S01]  /*0d40*/  ULEA UR4, UR5, UR4, 0x18 ;  /* 0x0000000405047291 */ /* 0x010fe2000f8ec0ff */
[----:B------:R-:W2:Y:S11]  /*0d50*/  FENCE.VIEW.ASYNC.S ;  /* 0x00000000000073c6 */ /* 0x000eb60000000000 */
[----:B--2---:R4:W2:Y:S01]  /*0d60*/  SYNCS.EXCH.64 URZ, [UR4+0xe0], UR6 ;  /* 0x0000e00604ff75b2 */ /* 0x0048a20008000100 */
[----:B------:R4:W3:Y:S01]  /*0d70*/  SYNCS.EXCH.64 URZ, [UR4+0xf0], UR6 ;  /* 0x0000f00604ff75b2 */ /* 0x0008e20008000100 */
[----:B------:R4:W1:Y:S01]  /*0d80*/  SYNCS.EXCH.64 URZ, [UR4+0xe8], UR6 ;  /* 0x0000e80604ff75b2 */ /* 0x0008620008000100 */
[----:B------:R4:W1:Y:S02]  /*0d90*/  SYNCS.EXCH.64 URZ, [UR4+0xf8], UR6 ;  /* 0x0000f80604ff75b2 */ /* 0x0008640008000100 */
[----:B----4-:R-:W-:Y:S01]  /*0da0*/  NOP ;  /* 0x0000000000007918 */ /* 0x010fe20000000000 */
.L_x_14:
[----:B--23--:R-:W2:Y:S01]  /*0db0*/  S2UR UR7, SR_CgaCtaId ;  /* 0x00000000000779c3 */ /* 0x00cea20000008800 */
[----:B------:R-:W-:Y:S01]  /*0dc0*/  VOTEU.ALL UP0, P1 ;  /* 0x0000000000ff7886 */ /* 0x000fe20000800000 */
[----:B------:R-:W-:Y:S01]  /*0dd0*/  UMOV UR4, 0x20 ;  /* 0x0000002000047882 */ /* 0x000fe20000000000 */
[----:B------:R-:W-:Y:S01]  /*0de0*/  NOP ;  /* 0x0000000000007918 */ /* 0x000fe20000000000 */
[----:B------:R-:W-:Y:S01]  /*0df0*/  LOP3.LUT R3, R58, 0x1f, RZ, 0xc0, !PT ;  /* 0x0000001f3a037812 */ /* 0x000fe200078ec0ff */
[----:B------:R-:W-:Y:S01]  /*0e00*/  UISETP.NE.AND UP4, UPT, UR13, URZ, UPT ;  /* 0x000000ff0d00728c */ /* 0x000fe2000bf85270 */
[----:B------:R-:W-:Y:S01]  /*0e10*/  @!UP0 UMOV UR6, 0x400 ;  /* 0x0000040000068882 */ /* 0x000fe20000000000 */
[----:B------:R-:W-:-:S04]  /*0e20*/  @!UP0 UIADD3 UR4, UPT, UPT, -UR4, 0x100000, URZ ;  /* 0x0010000004048890 */ /* 0x000fc8000fffe1ff */
[----:B------:R-:W-:Y:S02]  /*0e30*/  @!UP0 USHF.L.U32 UR5, UR4, 0xb, URZ ;  /* 0x0000000b04058899 */ /* 0x000fe400080006ff */
[----:B------:R-:W-:Y:S02]  /*0e40*/  @!UP0 USHF.L.U32 UR4, UR4, 0x1, URZ ;  /* 0x0000000104048899 */ /* 0x000fe400080006ff */
[----:B--2---:R-:W-:Y:S01]  /*0e50*/  @!UP0 ULEA UR6, UR7, UR6, 0x18 ;  /* 0x0000000607068291 */ /* 0x004fe2000f8ec0ff */
[----:B------:R-:W2:Y:S01]  /*0e60*/  LDCU UR7, c[0x0][0x36c] ;  /* 0x00006d80ff0777ac */ /* 0x000ea20008000800 */
[----:B------:R-:W-:Y:S01]  /*0e70*/  VOTEU.ALL UP0, P1 ;  /* 0x0000000000ff7886 */ /* 0x000fe20000800000 */
[----:B------:R-:W3:Y:S09]  /*0e80*/  FENCE.VIEW.ASYNC.S ;  /* 0x00000000000073c6 */ /* 0x000ef20000000000 */
[----:B---3--:R3:W4:Y:S01]  /*0e90*/  @!UP0 SYNCS.EXCH.64 URZ, [UR6+0x100], UR4 ;  /* 0x0001000406ff85b2 */ /* 0x0087220008000100 */
[----:B--2---:R-:W-:-:S09]  /*0ea0*/  UISETP.EQ.U32.AND UP5, UPT, UR7, 0x1, UPT ;  /* 0x000000010700788c */ /* 0x004fd2000bfa2070 */
[----:B---3--:R-:W-:Y:S05]  /*0eb0*/  BRA.U !UP5, `(.L_x_15) ;  /* 0x000000010d087547 */ /* 0x008fea000b800000 */
[----:B-1--4-:R-:W-:Y:S01]  /*0ec0*/  UCGABAR_ARV ;  /* 0x00000000000079c7 */ /* 0x012fe20008000000 */
[----:B------:R-:W-:Y:S05]  /*0ed0*/  BRA `(.L_x_16) ;  /* 0x0000000000047947 */ /* 0x000fea0003800000 */
.L_x_15:
[----:B-1--4-:R-:W-:Y:S01]  /*0ee0*/  NOP ;  /* 0x0000000000007918 */ /* 0x012fe20000000000 */
.L_x_16:
[----:B------:R-:W1:Y:S01]  /*0ef0*/  S2UR UR19, SR_CTAID.X ;  /* 0x00000000001379c3 */ /* 0x000e620000002500 */
[----:B------:R-:W-:-:S05]  /*0f00*/  CS2R.32 R51, SR_CgaSize ;  /* 0x0000000000337805 */ /* 0x000fca0000008a00 */
[----:B------:R-:W-:-:S05]  /*0f10*/  IMAD R51, R51, -0xa0, RZ ;  /* 0xffffff6033337824 */ /* 0x000fca00078e02ff */
[----:B------:R-:W-:-:S14]  /*0f20*/  R2UR UR5, R51 ;  /* 0x00000000330572ca */ /* 0x000fdc00000e0000 */
[----:B------:R-:W2:Y:S01]  /*0f30*/  LDCU UR5, c[0x0][UR5+0x2b0] ;  /* 0x00005600050577ac */ /* 0x000ea20008000800 */
[----:B------:R-:W-:-:S05]  /*0f40*/  CS2R.32 R51, SR_CgaSize ;  /* 0x0000000000337805 */ /* 0x000fca0000008a00 */
[----:B------:R-:W-:-:S05]  /*0f50*/  IMAD R51, R51, -0xa0, RZ ;  /* 0xffffff6033337824 */ /* 0x000fca00078e02ff */
[----:B------:R-:W-:-:S14]  /*0f60*/  R2UR UR4, R51 ;  /* 0x00000000330472ca */ /* 0x000fdc00000e0000 */
[----:B------:R-:W3:Y:S01]  /*0f70*/  LDCU UR4, c[0x0][UR4+0x2b4] ;  /* 0x00005680040477ac */ /* 0x000ee20008000800 */
[----:B------:R-:W4:Y:S01]  /*0f80*/  S2UR UR7, SR_CTAID.Y ;  /* 0x00000000000779c3 */ /* 0x000f220000002600 */
[----:B------:R-:W-:-:S05]  /*0f90*/  CS2R.32 R51, SR_CgaSize ;  /* 0x0000000000337805 */ /* 0x000fca0000008a00 */
[----:B------:R-:W-:-:S05]  /*0fa0*/  IMAD R51, R51, -0xa0, RZ ;  /* 0xffffff6033337824 */ /* 0x000fca00078e02ff */
[----:B------:R-:W-:-:S14]  /*0fb0*/  R2UR UR8, R51 ;  /* 0x00000000330872ca */ /* 0x000fdc00000e0000 */
[----:B------:R-:W3:Y:S01]  /*0fc0*/  LDCU UR8, c[0x0][UR8+0x2a0] ;  /* 0x00005400080877ac */ /* 0x000ee20008000800 */
[----:B------:R-:W-:-:S05]  /*0fd0*/  CS2R.32 R51, SR_CgaSize ;  /* 0x0000000000337805 */ /* 0x000fca0000008a00 */
[----:B------:R-:W-:-:S05]  /*0fe0*/  IMAD R51, R51, -0xa0, RZ ;  /* 0xffffff6033337824 */ /* 0x000fca00078e02ff */
[----:B------:R-:W-:-:S14]  /*0ff0*/  R2UR UR9, R51 ;  /* 0x00000000330972ca */ /* 0x000fdc00000e0000 */
[----:B------:R-:W3:Y:S01]  /*1000*/  LDCU UR9, c[0x0][UR9+0x2a4] ;  /* 0x00005480090977ac */ /* 0x000ee20008000800 */
[----:B------:R-:W3:Y:S01]  /*1010*/  S2UR UR10, SR_CgaCtaId ;  /* 0x00000000000a79c3 */ /* 0x000ee20000008800 */
[----:B------:R-:W-:Y:S01]  /*1020*/  UISETP.GT.U32.AND UP0, UPT, UR33, 0xffff, UPT ;  /* 0x0000ffff2100788c */ /* 0x000fe2000bf04070 */
[----:B------:R-:W3:Y:S01]  /*1030*/  LDCU UR18, c[0x0][0xb24] ;  /* 0x00016480ff1277ac */ /* 0x000ee20008000800 */
[----:B------:R-:W-:Y:S01]  /*1040*/  UMOV UR29, 0x5 ;  /* 0x00000005001d7882 */ /* 0x000fe20000000000 */
[----:B-1----:R-:W-:-:S04]  /*1050*/  I2FP.F32.U32 R2, UR19 ;  /* 0x0000001300027c45 */ /* 0x002fc80008201000 */
[----:B------:R-:W1:Y:S01]  /*1060*/  S2UR UR36, SR_CTAID.Z ;  /* 0x00000000002479c3 */ /* 0x000e620000002700 */
[----:B------:R-:W1:Y:S01]  /*1070*/  LDCU UR42, c[0x0][0xb24] ;  /* 0x00016480ff2a77ac */ /* 0x000e620008000800 */
[----:B--2---:R-:W-:Y:S01]  /*1080*/  FMUL R2, R2, UR5 ;  /* 0x0000000502027c20 */ /* 0x004fe20008400000 */
[----:B------:R-:W-:Y:S01]  /*1090*/  USEL UR5, UR33, 0xffff, !UP0 ;  /* 0x0000ffff21057887 */ /* 0x000fe2000c000000 */
[----:B----4-:R-:W-:Y:S01]  /*10a0*/  I2FP.F32.U32 R0, UR7 ;  /* 0x0000000700007c45 */ /* 0x010fe20008201000 */
[----:B------:R-:W2:Y:S03]  /*10b0*/  LDCU UR27, c[0x0][0xb30] ;  /* 0x00016600ff1b77ac */ /* 0x000ea60008000800 */
[----:B------:R-:W4:Y:S01]  /*10c0*/  F2I.U32.TRUNC.NTZ R2, R2 ;  /* 0x0000000200027305 */ /* 0x000f22000020f000 */
[----:B---3--:R-:W-:Y:S01]  /*10d0*/  FMUL R0, R0, UR4 ;  /* 0x0000000400007c20 */ /* 0x008fe20008400000 */
[----:B------:R-:W-:-:S02]  /*10e0*/  ULOP3.LUT UR24, UR5, 0xffff, URZ, 0xc0, !UPT ;  /* 0x0000ffff05187892 */ /* 0x000fc4000f8ec0ff */
[----:B------:R-:W-:Y:S02]  /*10f0*/  USHF.L.U32 UR28, UR10, 0x9, URZ ;  /* 0x000000090a1c7899 */ /* 0x000fe400080006ff */
[----:B------:R-:W-:Y:S02]  /*1100*/  UISETP.GE.AND UP2, UPT, UR18, 0x1, UPT ;  /* 0x000000011200788c */ /* 0x000fe4000bf46270 */
[----:B------:R-:W3:Y:S01]  /*1110*/  F2I.U32.TRUNC.NTZ R0, R0 ;  /* 0x0000000000007305 */ /* 0x000ee2000020f000 */
[----:B------:R-:W-:Y:S01]  /*1120*/  UMOV UR25, UR7 ;  /* 0x0000000700197c82 */ /* 0x000fe20008000000 */
[----:B------:R-:W-:Y:S01]  /*1130*/  UMOV UR20, UR19 ;  /* 0x0000001300147c82 */ /* 0x000fe20008000000 */
[----:B----4-:R-:W-:Y:S02]  /*1140*/  R2UR UR4, R2 ;  /* 0x00000000020472ca */ /* 0x010fe400000e0000 */
[----:B------:R-:W-:Y:S02]  /*1150*/  PRMT R2, RZ, 0x7610, R2 ;  /* 0x00007610ff027816 */ /* 0x000fe40000000002 */
[----:B---3--:R-:W-:-:S02]  /*1160*/  R2UR UR6, R0 ;  /* 0x00000000000672ca */ /* 0x008fc400000e0000 */
[----:B------:R-:W-:-:S07]  /*1170*/  PRMT R0, RZ, 0x7610, R0 ;  /* 0x00007610ff007816 */ /* 0x000fce0000000000 */
[----:B------:R-:W-:-:S04]  /*1180*/  UIADD3 UR5, UPT, UPT, -UR4, URZ, URZ ;  /* 0x000000ff04057290 */ /* 0x000fc8000fffe1ff */
[----:B------:R-:W-:Y:S02]  /*1190*/  UIMAD UR5, UR8, UR5, UR19 ;  /* 0x00000005080572a4 */ /* 0x000fe4000f8e0213 */
[----:B------:R-:W-:-:S04]  /*11a0*/  UIADD3 UR4, UPT, UPT, -UR6, URZ, URZ ;  /* 0x000000ff06047290 */ /* 0x000fc8000fffe1ff */
[----:B------:R-:W-:Y:S01]  /*11b0*/  IMAD.U32 R51, RZ, RZ, UR5 ;  /* 0x00000005ff337e24 */ /* 0x000fe2000f8e00ff */
[----:B------:R-:W-:-:S06]  /*11c0*/  UIMAD UR4, UR9, UR4, UR7 ;  /* 0x00000004090472a4 */ /* 0x000fcc000f8e0207 */
[----:B------:R-:W-:Y:S01]  /*11d0*/  IMAD.U32 R50, RZ, RZ, UR4 ;  /* 0x00000004ff327e24 */ /* 0x000fe2000f8e00ff */
[----:B-12---:R-:W-:Y:S06]  /*11e0*/  BRA.U UP4, `(.L_x_17) ;  /* 0x0000000104447547 */ /* 0x006fec000b800000 */
[----:B------:R-:W-:Y:S02]  /*11f0*/  R2UR UR4, R51 ;  /* 0x00000000330472ca */ /* 0x000fe400000e0000 */
[----:B------:R-:W-:-:S11]  /*1200*/  R2UR UR8, R50 ;  /* 0x00000000320872ca */ /* 0x000fd600000e0000 */
[----:B------:R-:W-:Y:S02]  /*1210*/  UISETP.GT.U32.AND UP0, UPT, UR4, 0x1, UPT ;  /* 0x000000010400788c */ /* 0x000fe4000bf04070 */
[----:B------:R-:W-:Y:S02]  /*1220*/  ULOP3.LUT UR4, UR4, 0xfffffffe, URZ, 0xc0, !UPT ;  /* 0xfffffffe04047892 */ /* 0x000fe4000f8ec0ff */
[----:B------:R-:W-:Y:S02]  /*1230*/  UISETP.NE.AND UP1, UPT, UR8, URZ, UP0 ;  /* 0x000000ff0800728c */ /* 0x000fe40008725270 */
[----:B------:R-:W-:Y:S02]  /*1240*/  UISETP.NE.AND UP0, UPT, UR8, 0x1, UP0 ;  /* 0x000000010800788c */ /* 0x000fe40008705270 */
[----:B------:R-:W-:Y:S02]  /*1250*/  USEL UR7, URZ, 0x1, UP1 ;  /* 0x00000001ff077887 */ /* 0x000fe40008800000 */
[----:B------:R-:W-:-:S02]  /*1260*/  USEL UR6, URZ, 0x4, UP0 ;  /* 0x00000004ff067887 */ /* 0x000fc40008000000 */
[----:B------:R-:W-:Y:S02]  /*1270*/  USEL UR5, URZ, 0x2, UP1 ;  /* 0x00000002ff057887 */ /* 0x000fe40008800000 */
[----:B------:R-:W-:Y:S02]  /*1280*/  ULEA UR4, UR8, UR4, 0x1 ;  /* 0x0000000408047291 */ /* 0x000fe4000f8e08ff */
[----:B------:R-:W-:Y:S02]  /*1290*/  USEL UR8, URZ, 0x8, UP0 ;  /* 0x00000008ff087887 */ /* 0x000fe40008000000 */
[----:B------:R-:W-:-:S03]  /*12a0*/  UIADD3 UR5, UPT, UPT, UR5, UR6, UR7 ;  /* 0x0000000605057290 */ /* 0x000fc6000fffe007 */
[----:B------:R-:W-:Y:S01]  /*12b0*/  UMOV UR6, 0x3 ;  /* 0x0000000300067882 */ /* 0x000fe20000000000 */
[----:B------:R-:W-:Y:S02]  /*12c0*/  UIADD3 UR5, UPT, UPT, UR5, UR8, URZ ;  /* 0x0000000805057290 */ /* 0x000fe4000fffe0ff */
[----:B------:R-:W-:-:S04]  /*12d0*/  USHF.L.U32 UR4, UR6, UR4, URZ ;  /* 0x0000000406047299 */ /* 0x000fc800080006ff */
[----:B------:R-:W-:Y:S02]  /*12e0*/  IMAD.U32 R2, RZ, RZ, UR5 ;  /* 0x00000005ff027e24 */ /* 0x000fe4000f8e00ff */
[----:B------:R-:W-:Y:S02]  /*12f0*/  IMAD.U32 R0, RZ, RZ, UR4 ;  /* 0x00000004ff007e24 */ /* 0x000fe4000f8e00ff */
.L_x_17:
[----:B------:R-:W-:Y:S05]  /*1300*/  BRA.U !UP2, `(.L_x_18) ;  /* 0x000000010ad07547 */ /* 0x000fea000b800000 */
[----:B------:R-:W1:Y:S01]  /*1310*/  LDCU.128 UR20, c[0x0][0xb10] ;  /* 0x00016200ff1477ac */ /* 0x000e620008000c00 */
[----:B------:R-:W2:Y:S01]  /*1320*/  LDCU UR12, c[0x0][0x370] ;  /* 0x00006e00ff0c77ac */ /* 0x000ea20008000800 */
[----:B------:R-:W3:Y:S01]  /*1330*/  LDCU UR5, c[0x0][0x374] ;  /* 0x00006e80ff0577ac */ /* 0x000ee20008000800 */
[----:B------:R-:W4:Y:S01]  /*1340*/  LDCU UR26, c[0x0][0xb0c] ;  /* 0x00016180ff1a77ac */ /* 0x000f220008000800 */
[----:B------:R-:W4:Y:S01]  /*1350*/  LDCU UR4, c[0x0][0xb20] ;  /* 0x00016400ff0477ac */ /* 0x000f220008000800 */
[----:B------:R-:W4:Y:S01]  /*1360*/  LDCU.64 UR16, c[0x0][0xb28] ;  /* 0x00016500ff1077ac */ /* 0x000f220008000a00 */
[----:B-1----:R-:W-:Y:S02]  /*1370*/  UISETP.NE.AND UP0, UPT, UR22, 0x1, UPT ;  /* 0x000000011600788c */ /* 0x002fe4000bf05270 */
[----:B---3--:R-:W-:Y:S02]  /*1380*/  UIMAD.WIDE.U32 UR6, UR5, UR23, URZ ;  /* 0x00000017050672a5 */ /* 0x008fe4000f8e00ff */
[----:B--2---:R-:W-:-:S02]  /*1390*/  UIMAD.WIDE.U32 UR8, UR12, UR20, URZ ;  /* 0x000000140c0872a5 */ /* 0x004fc4000f8e00ff */
[----:B----4-:R-:W-:Y:S02]  /*13a0*/  UISETP.NE.AND UP1, UPT, UR26, 0x1, UPT ;  /* 0x000000011a00788c */ /* 0x010fe4000bf25270 */
[----:B------:R-:W-:Y:S01]  /*13b0*/  UISETP.NE.AND UP2, UPT, UR18, 0x1, UPT ;  /* 0x000000011200788c */ /* 0x000fe2000bf45270 */
[----:B------:R-:W-:Y:S02]  /*13c0*/  UMOV UR6, UR7 ;  /* 0x0000000700067c82 */ /* 0x000fe40008000000 */
[----:B------:R-:W-:Y:S01]  /*13d0*/  UMOV UR8, UR9 ;  /* 0x0000000900087c82 */ /* 0x000fe20008000000 */
[----:B------:R-:W-:Y:S02]  /*13e0*/  @UP0 USHF.R.U32.HI UR5, URZ, UR4, UR6 ;  /* 0x00000004ff050299 */ /* 0x000fe40008011606 */
[----:B------:R-:W-:Y:S02]  /*13f0*/  UIMAD.WIDE.U32 UR14, UR25, UR23, URZ ;  /* 0x00000017190e72a5 */ /* 0x000fe4000f8e00ff */
[----:B------:R-:W-:-:S02]  /*1400*/  UIMAD.WIDE.U32 UR6, UR5, UR16, URZ ;  /* 0x00000010050672a5 */ /* 0x000fc4000f8e00ff */
[----:B------:R-:W-:Y:S02]  /*1410*/  @UP1 USHF.R.U32.HI UR12, URZ, UR21, UR8 ;  /* 0x00000015ff0c1299 */ /* 0x000fe40008011608 */
[----:B------:R-:W-:Y:S02]  /*1420*/  UIMAD.WIDE.U32 UR10, UR19, UR20, URZ ;  /* 0x00000014130a72a5 */ /* 0x000fe4000f8e00ff */
[----:B------:R-:W-:Y:S01]  /*1430*/  UIMAD.WIDE.U32 UR8, UR12, UR16, URZ ;  /* 0x000000100c0872a5 */ /* 0x000fe2000f8e00ff */
[----:B------:R-:W-:Y:S01]  /*1440*/  UMOV UR14, UR15 ;  /* 0x0000000f000e7c82 */ /* 0x000fe20008000000 */
[----:B------:R-:W-:Y:S01]  /*1450*/  UMOV UR6, UR7 ;  /* 0x0000000700067c82 */ /* 0x000fe20008000000 */
[----:B------:R-:W-:Y:S02]  /*1460*/  USHF.R.U32.HI UR14, URZ, UR4, UR14 ;  /* 0x00000004ff0e7299 */ /* 0x000fe4000801160e */
[----:B------:R-:W-:Y:S01]  /*1470*/  @UP2 USHF.R.U32.HI UR5, URZ, UR17, UR6 ;  /* 0x00000011ff052299 */ /* 0x000fe20008011606 */
[----:B------:R-:W-:-:S02]  /*1480*/  UMOV UR10, UR11 ;  /* 0x0000000b000a7c82 */ /* 0x000fc40008000000 */
[----:B------:R-:W-:Y:S01]  /*1490*/  UMOV UR6, UR9 ;  /* 0x0000000900067c82 */ /* 0x000fe20008000000 */
[----:B------:R-:W-:Y:S02]  /*14a0*/  USHF.R.U32.HI UR10, URZ, UR21, UR10 ;  /* 0x00000015ff0a7299 */ /* 0x000fe4000801160a */
[----:B------:R-:W-:Y:S02]  /*14b0*/  @UP2 USHF.R.U32.HI UR12, URZ, UR17, UR6 ;  /* 0x00000011ff0c2299 */ /* 0x000fe40008011606 */
[----:B------:R-:W-:Y:S02]  /*14c0*/  USEL UR4, UR25, UR14, !UP0 ;  /* 0x0000000e19047287 */ /* 0x000fe4000c000000 */
[----:B------:R-:W-:Y:S02]  /*14d0*/  UIMAD UR6, UR5, UR18, URZ ;  /* 0x00000012050672a4 */ /* 0x000fe4000f8e02ff */
[----:B------:R-:W-:Y:S02]  /*14e0*/  USEL UR5, UR19, UR10, !UP1 ;  /* 0x0000000a13057287 */ /* 0x000fe4000c800000 */
[----:B------:R-:W-:-:S02]  /*14f0*/  UIMAD UR8, UR12, UR18, URZ ;  /* 0x000000120c0872a4 */ /* 0x000fc4000f8e02ff */
[----:B------:R-:W-:Y:S02]  /*1500*/  UISETP.GE.AND UP0, UPT, UR4, UR6, UPT ;  /* 0x000000060400728c */ /* 0x000fe4000bf06270 */
[----:B------:R-:W-:Y:S02]  /*1510*/  UIMAD.WIDE.U32 UR6, UR4, UR16, URZ ;  /* 0x00000010040672a5 */ /* 0x000fe4000f8e00ff */
[----:B------:R-:W-:Y:S02]  /*1520*/  UISETP.GE.OR UP0, UPT, UR5, UR8, UP0 ;  /* 0x000000080500728c */ /* 0x000fe40008706670 */
[----:B------:R-:W-:Y:S02]  /*1530*/  UIMAD.WIDE.U32 UR8, UR5, UR16, URZ ;  /* 0x00000010050872a5 */ /* 0x000fe4000f8e00ff */
[----:B------:R-:W-:Y:S02]  /*1540*/  USHF.R.U32.HI UR7, URZ, UR17, UR7 ;  /* 0x00000011ff077299 */ /* 0x000fe40008011607 */
[----:B------:R-:W-:-:S02]  /*1550*/  UIADD3 UR10, UPT, UPT, -UR4, URZ, URZ ;  /* 0x000000ff040a7290 */ /* 0x000fc4000fffe1ff */
[----:B------:R-:W-:Y:S02]  /*1560*/  USEL UR7, UR4, UR7, !UP2 ;  /* 0x0000000704077287 */ /* 0x000fe4000d000000 */
[----:B------:R-:W-:Y:S01]  /*1570*/  UIADD3 UR20, UPT, UPT, -UR5, URZ, URZ ;  /* 0x000000ff05147290 */ /* 0x000fe2000fffe1ff */
[----:B------:R-:W-:Y:S01]  /*1580*/  @!UP0 UMOV UR6, UR9 ;  /* 0x0000000900068c82 */ /* 0x000fe20008000000 */
[----:B------:R-:W-:Y:S02]  /*1590*/  UIADD3 UR8, UPT, UPT, -UR7, URZ, URZ ;  /* 0x000000ff07087290 */ /* 0x000fe4000fffe1ff */
[----:B------:R-:W-:Y:S02]  /*15a0*/  @!UP0 USHF.R.U32.HI UR6, URZ, UR17, UR6 ;  /* 0x00000011ff068299 */ /* 0x000fe40008011606 */
[----:B------:R-:W-:Y:S02]  /*15b0*/  UIMAD UR8, UR18, UR8, UR4 ;  /* 0x00000008120872a4 */ /* 0x000fe4000f8e0204 */
[----:B------:R-:W-:-:S02]  /*15c0*/  @!UP0 USEL UR6, UR5, UR6, !UP2 ;  /* 0x0000000605068287 */ /* 0x000fc4000d000000 */
[----:B------:R-:W-:Y:S02]  /*15d0*/  UIMAD UR25, UR22, UR10, UR25 ;  /* 0x0000000a161972a4 */ /* 0x000fe4000f8e0219 */
[----:B------:R-:W-:Y:S02]  /*15e0*/  @!UP0 UIADD3 UR7, UPT, UPT, UR7, -UR6, URZ ;  /* 0x8000000607078290 */ /* 0x000fe4000fffe0ff */
[----:B------:R-:W-:Y:S02]  /*15f0*/  @!UP0 UIMAD UR6, UR8, UR12, UR6 ;  /* 0x0000000c080682a4 */ /* 0x000fe4000f8e0206 */
[----:B------:R-:W-:Y:S02]  /*1600*/  @!UP0 UIMAD UR4, UR7, UR18, UR5 ;  /* 0x00000012070482a4 */ /* 0x000fe4000f8e0205 */
[----:B------:R-:W-:Y:S02]  /*1610*/  UIMAD UR20, UR26, UR20, UR19 ;  /* 0x000000141a1472a4 */ /* 0x000fe4000f8e0213 */
[----:B------:R-:W-:Y:S01]  /*1620*/  UIMAD UR25, UR4, UR22, UR25 ;  /* 0x00000016041972a4 */ /* 0x000fe2000f8e0219 */
[----:B------:R-:W-:-:S02]  /*1630*/  @!UP0 UMOV UR5, UR6 ;  /* 0x0000000600058c82 */ /* 0x000fc40008000000 */
[----:B------:R-:W-:-:S12]  /*1640*/  UIMAD UR20, UR5, UR26, UR20 ;  /* 0x0000001a051472a4 */ /* 0x000fd8000f8e0214 */
.L_x_18:
[----:B------:R-:W-:Y:S02]  /*1650*/  UISETP.NE.AND UP1, UPT, UR27, 0x1, UPT ;  /* 0x000000011b00788c */ /* 0x000fe4000bf25270 */
[----:B------:R-:W-:Y:S02]  /*1660*/  UISETP.NE.AND UP0, UPT, UR13, 0x2, UPT ;  /* 0x000000020d00788c */ /* 0x000fe4000bf05270 */
[----:B------:R-:W-:Y:S02]  /*1670*/  ULOP3.LUT UR28, UR28, 0x400, URZ, 0xc0, !UPT ;  /* 0x000004001c1c7892 */ /* 0x000fe4000f8ec0ff */
[----:B------:R-:W-:-:S03]  /*1680*/  USHF.L.U32 UR24, UR29, UR24, URZ ;  /* 0x000000181d187299 */ /* 0x000fc600080006ff */
[----:B------:R-:W-:Y:S09]  /*1690*/  BRA.U UP1, `(.L_x_19) ;  /* 0x0000000101447547 */ /* 0x000ff2000b800000 */
[----:B------:R-:W1:Y:S01]  /*16a0*/  LDCU.128 UR8, c[0x0][0xb10] ;  /* 0x00016200ff0877ac */ /* 0x000e620008000c00 */
[----:B------:R-:W2:Y:S01]  /*16b0*/  LDCU UR12, c[0x0][0xb0c] ;  /* 0x00016180ff0c77ac */ /* 0x000ea20008000800 */
[----:B------:R-:W3:Y:S01]  /*16c0*/  LDCU UR14, c[0x0][0xb20] ;  /* 0x00016400ff0e77ac */ /* 0x000ee20008000800 */
[----:B-1----:R-:W-:Y:S02]  /*16d0*/  UIMAD.WIDE.U32 UR6, UR20, UR8, URZ ;  /* 0x00000008140672a5 */ /* 0x002fe4000f8e00ff */
[----:B------:R-:W-:Y:S02]  /*16e0*/  UIMAD.WIDE.U32 UR4, UR25, UR11, URZ ;  /* 0x0000000b190472a5 */ /* 0x000fe4000f8e00ff */
[----:B--2---:R-:W-:Y:S02]  /*16f0*/  UISETP.NE.AND UP2, UPT, UR12, 0x1, UPT ;  /* 0x000000010c00788c */ /* 0x004fe4000bf45270 */
[----:B------:R-:W-:Y:S01]  /*1700*/  UISETP.NE.AND UP1, UPT, UR10, 0x1, UPT ;  /* 0x000000010a00788c */ /* 0x000fe2000bf25270 */
[----:B------:R-:W-:-:S02]  /*1710*/  UMOV UR6, UR7 ;  /* 0x0000000700067c82 */ /* 0x000fc40008000000 */
[----:B------:R-:W-:Y:S01]  /*1720*/  UMOV UR4, UR5 ;  /* 0x0000000500047c82 */ /* 0x000fe20008000000 */
[----:B------:R-:W-:Y:S02]  /*1730*/  USHF.R.U32.HI UR6, URZ, UR9, UR6 ;  /* 0x00000009ff067299 */ /* 0x000fe40008011606 */
[----:B---3--:R-:W-:Y:S02]  /*1740*/  USHF.R.U32.HI UR4, URZ, UR14, UR4 ;  /* 0x0000000eff047299 */ /* 0x008fe40008011604 */
[----:B------:R-:W-:Y:S02]  /*1750*/  USEL UR5, UR20, UR6, !UP2 ;  /* 0x0000000614057287 */ /* 0x000fe4000d000000 */
[----:B------:R-:W-:-:S04]  /*1760*/  USEL UR4, UR25, UR4, !UP1 ;  /* 0x0000000419047287 */ /* 0x000fc8000c800000 */
[----:B------:R-:W-:Y:S02]  /*1770*/  UIADD3 UR6, UPT, UPT, -UR4, UR5, URZ ;  /* 0x0000000504067290 */ /* 0x000fe4000fffe1ff */
[----:B------:R-:W-:Y:S02]  /*1780*/  UIADD3 UR4, UPT, UPT, UR4, -UR5, URZ ;  /* 0x8000000504047290 */ /* 0x000fe4000fffe0ff */
[----:B------:R-:W-:Y:S02]  /*1790*/  UIMAD UR25, UR6, UR10, UR25 ;  /* 0x0000000a061972a4 */ /* 0x000fe4000f8e0219 */
[----:B------:R-:W-:-:S12]  /*17a0*/  UIMAD UR20, UR4, UR12, UR20 ;  /* 0x0000000c041472a4 */ /* 0x000fd8000f8e0214 */
.L_x_19:
[----:B------:R-:W-:Y:S05]  /*17b0*/  BRA.U !UP5, `(.L_x_20) ;  /* 0x000000010d0c7547 */ /* 0x000fea000b800000 */
[----:B------:R-:W-:Y:S01]  /*17c0*/  UCGABAR_WAIT ;  /* 0x0000000000007dc7 */ /* 0x000fe20008000000 */
[----:B------:R-:W-:Y:S01]  /*17d0*/  CCTL.IVALL ;  /* 0x00000000ff00798f */ /* 0x000fe20002000000 */
[----:B------:R-:W-:Y:S05]  /*17e0*/  BRA `(.L_x_21) ;  /* 0x0000000000047947 */ /* 0x000fea0003800000 */
.L_x_20:
[----:B------:R-:W-:Y:S06]  /*17f0*/  BAR.SYNC.DEFER_BLOCKING 0x0 ;  /* 0x0000000000007b1d */ /* 0x000fec0000010000 */
.L_x_21:
[----:B------:R-:W-:Y:S05]  /*1800*/  BRA.U UP0, `(.L_x_22) ;  /* 0x0000001100f07547 */ /* 0x000fea000b800000 */
[----:B------:R-:W1:Y:S01]  /*1810*/  LDCU UR6, c[0x0][0x38c] ;  /* 0x00007180ff0677ac */ /* 0x000e620008000800 */
[----:B------:R-:W2:Y:S01]  /*1820*/  S2UR UR9, SR_CgaCtaId ;  /* 0x00000000000979c3 */ /* 0x000ea20000008800 */
[----:B------:R-:W-:Y:S01]  /*1830*/  PLOP3.LUT P1, PT, PT, PT, UP3, 0x80, 0x8 ;  /* 0x000000000008781c */ /* 0x000fe20003f2f038 */
[----:B------:R-:W-:Y:S01]  /*1840*/  IMAD.MOV.U32 R12, RZ, RZ, 0x1 ;  /* 0x00000001ff0c7424 */ /* 0x000fe200078e00ff */
[----:B------:R-:W-:Y:S01]  /*1850*/  UMOV UR8, 0x400 ;  /* 0x0000040000087882 */ /* 0x000fe20000000000 */
[----:B------:R-:W-:Y:S01]  /*1860*/  UISETP.NE.AND UP1, UPT, UR13, URZ, UPT ;  /* 0x000000ff0d00728c */ /* 0x000fe2000bf25270 */
[----:B------:R-:W-:Y:S01]  /*1870*/  ISETP.NE.AND P2, PT, R3, RZ, P3 ;  /* 0x000000ff0300720c */ /* 0x000fe20001f45270 */
[----:B------:R-:W-:Y:S01]  /*1880*/  USHF.L.U32 UR7, UR19, 0x6, URZ ;  /* 0x0000000613077899 */ /* 0x000fe200080006ff */
[----:B------:R-:W-:Y:S01]  /*1890*/  PLOP3.LUT P1, PT, P1, PT, PT, 0x8, 0x80 ;  /* 0x000000000080781c */ /* 0x000fe20000f2e170 */
[----:B------:R-:W-:Y:S01]  /*18a0*/  USHF.L.U32 UR46, UR19, 0x5, URZ ;  /* 0x00000005132e7899 */ /* 0x000fe200080006ff */
[----:B------:R-:W-:Y:S01]  /*18b0*/  CS2R R10, SRZ ;  /* 0x00000000000a7805 */ /* 0x000fe2000001ff00 */
[----:B------:R-:W-:Y:S01]  /*18c0*/  IMAD.MOV.U32 R9, RZ, RZ, RZ ;  /* 0x000000ffff097224 */ /* 0x000fe200078e00ff */
[----:B------:R-:W3:Y:S01]  /*18d0*/  LDCU UR39, c[0x0][0x370] ;  /* 0x00006e00ff2777ac */ /* 0x000ee20008000800 */
[----:B------:R-:W-:Y:S01]  /*18e0*/  IMAD.MOV.U32 R8, RZ, RZ, 0x1 ;  /* 0x00000001ff087424 */ /* 0x000fe200078e00ff */
[----:B------:R-:W-:-:S02]  /*18f0*/  USEL UR21, UR43, 0x2, UP1 ;  /* 0x000000022b157887 */ /* 0x000fc40008800000 */
[----:B-1----:R-:W-:Y:S02]  /*1900*/  UIADD3 UR5, UPT, UPT, UR6, 0x1f, URZ ;  /* 0x0000001f06057890 */ /* 0x002fe4000fffe0ff */
[----:B------:R-:W-:Y:S02]  /*1910*/  UIADD3 UR47, UPT, UPT, UR6, 0x3e, URZ ;  /* 0x0000003e062f7890 */ /* 0x000fe4000fffe0ff */
[----:B------:R-:W-:Y:S01]  /*1920*/  USHF.R.S32.HI UR4, URZ, 0x1f, UR5 ;  /* 0x0000001fff047899 */ /* 0x000fe20008011405 */
[----:B------:R-:W1:Y:S03]  /*1930*/  LDCU.64 UR26, c[0x0][0x348] ;  /* 0x00006900ff1a77ac */ /* 0x000e660008000a00 */
[----:B------:R-:W-:Y:S02]  /*1940*/  ULEA.HI UR4, UR4, UR5, URZ, 0x5 ;  /* 0x0000000504047291 */ /* 0x000fe4000f8f28ff */
[----:B--2---:R-:W-:-:S02]  /*1950*/  ULEA UR13, UR9, UR8, 0x18 ;  /* 0x00000008090d7291 */ /* 0x004fc4000f8ec0ff */
[----:B------:R-:W-:Y:S02]  /*1960*/  USHF.R.S32.HI UR41, URZ, 0x5, UR4 ;  /* 0x00000005ff297899 */ /* 0x000fe40008011404 */
[----:B------:R-:W-:Y:S02]  /*1970*/  UIADD3 UR4, UPT, UPT, UR6, -0x1, URZ ;  /* 0xffffffff06047890 */ /* 0x000fe4000fffe0ff */
[----:B------:R-:W-:Y:S02]  /*1980*/  UISETP.LT.U32.AND UP0, UPT, UR41, 0x4, UPT ;  /* 0x000000042900788c */ /* 0x000fe4000bf01070 */
[----:B------:R-:W-:Y:S02]  /*1990*/  UISETP.GE.U32.AND UP2, UPT, UR4, -0x3f, UPT ;  /* 0xffffffc10400788c */ /* 0x000fe4000bf46070 */
[----:B------:R-:W-:Y:S02]  /*19a0*/  USEL UR40, UR41, 0x4, UP0 ;  /* 0x0000000429287887 */ /* 0x000fe40008000000 */
[----:B------:R-:W-:-:S02]  /*19b0*/  ULOP3.LUT UR5, UR7, 0x40, URZ, 0xc0, !UPT ;  /* 0x0000004007057892 */ /* 0x000fc4000f8ec0ff */
[----:B------:R-:W-:Y:S02]  /*19c0*/  UIADD3 UR4, UPT, UPT, UR40, -0x1, URZ ;  /* 0xffffffff28047890 */ /* 0x000fe4000fffe0ff */
[----:B------:R-:W-:Y:S01]  /*19d0*/  ULEA UR30, UR28, UR13, 0x1 ;  /* 0x0000000d1c1e7291 */ /* 0x000fe2000f8e08ff */
[----:B------:R-:W2:Y:S02]  /*19e0*/  LDCU UR38, c[0x0][0x374] ;  /* 0x00006e80ff2677ac */ /* 0x000ea40008000800 */
[----:B------:R-:W-:Y:S02]  /*19f0*/  @UP2 UIADD3 UR4, UPT, UPT, UR40, URZ, URZ ;  /* 0x000000ff28042290 */ /* 0x000fe4000fffe0ff */
[----:B------:R-:W-:Y:S02]  /*1a00*/  ULOP3.LUT UR46, UR46, 0x20, URZ, 0xc0, !UPT ;  /* 0x000000202e2e7892 */ /* 0x000fe4000f8ec0ff */
[----:B------:R-:W-:Y:S02]  /*1a10*/  ULEA.HI UR45, UR28, UR5, URZ, 0x1b ;  /* 0x000000051c2d7291 */ /* 0x000fe4000f8fd8ff */
[----:B------:R-:W-:-:S02]  /*1a20*/  UIADD3 UR30, UPT, UPT, UR30, 0x3300, URZ ;  /* 0x000033001e1e7890 */ /* 0x000fc4000fffe0ff */
[----:B------:R-:W-:Y:S02]  /*1a30*/  UIADD3 UR44, UPT, UPT, UR41, -UR40, URZ ;  /* 0x80000028292c7290 */ /* 0x000fe4000fffe0ff */
[----:B------:R-:W-:Y:S02]  /*1a40*/  UIADD3 UR29, UPT, UPT, UR4, 0x1, URZ ;  /* 0x00000001041d7890 */ /* 0x000fe4000fffe0ff */
[----:B------:R-:W-:Y:S01]  /*1a50*/  UIADD3 UR43, UPT, UPT, -UR4, URZ, URZ ;  /* 0x000000ff042b7290 */ /* 0x000fe2000fffe1ff */
[----:B-1-3--:R-:W-:-:S11]  /*1a60*/  UMOV UR6, URZ ;  /* 0x000000ff00067c82 */ /* 0x00afd60008000000 */
.L_x_42:
[----:B------:R-:W1:Y:S02]  /*1a70*/  S2UR UR4, SR_CgaCtaId ;  /* 0x00000000000479c3 */ /* 0x000e640000008800 */
[----:B-1----:R-:W-:-:S09]  /*1a80*/  UISETP.NE.AND UP0, UPT, UR4, URZ, UPT ;  /* 0x000000ff0400728c */ /* 0x002fd2000bf05270 */
[----:B------:R-:W-:Y:S05]  /*1a90*/  BRA.U UP0, `(.L_x_23) ;  /* 0x0000000100287547 */ /* 0x000fea000b800000 */
[----:B------:R-:W-:Y:S02]  /*1aa0*/  LEA R0, R9, UR13, 0x3 ;  /* 0x0000000d09007c11 */ /* 0x000fe4000f8e18ff */
[----:B------:R-:W-:-:S04]  /*1ab0*/  SHF.L.U32 R2, R8, 0x1f, RZ ;  /* 0x0000001f08027819 */ /* 0x000fc800000006ff */
[----:B------:R-:W1:Y:S02]  /*1ac0*/  SYNCS.PHASECHK.TRANS64.TRYWAIT P0, [R0+URZ+0xf0], R2 ;  /* 0x0000f002000075a7 */ /* 0x000e6400080011ff */
[----:B-1----:R-:W-:Y:S05]  /*1ad0*/  @!P0 BRA `(.L_x_24) ;  /* 0x0000006000588947 */ /* 0x002fea0003800000 */
.L_x_133:
[----:B------:R-:W-:Y:S01]  /*1ae0*/  VIADD R9, R9, 0x1 ;  /* 0x0000000109097836 */ /* 0x000fe20000000000 */
[----:B------:R1:W-:Y:S04]  /*1af0*/  SYNCS.ARRIVE.TRANS64.A1T0 RZ, [R0+URZ+0xe0], RZ ;  /* 0x0000e0ff00ff79a7 */ /* 0x0003e800081000ff */
[----:B------:R-:W-:-:S04]  /*1b00*/  ISETP.NE.AND P0, PT, R9, 0x2, PT ;  /* 0x000000020900780c */ /* 0x000fc80003f05270 */
[----:B------:R-:W-:Y:S02]  /*1b10*/  SEL R9, R9, RZ, P0 ;  /* 0x000000ff09097207 */ /* 0x000fe40000000000 */
[----:B-1----:R-:W-:-:S04]  /*1b20*/  SEL R0, RZ, 0x1, P0 ;  /* 0x00000001ff007807 */ /* 0x002fc80000000000 */
[----:B------:R-:W-:-:S07]  /*1b30*/  LOP3.LUT R8, R8, R0, RZ, 0x3c, !PT ;  /* 0x0000000008087212 */ /* 0x000fce00078e3cff */
.L_x_23:
[----:B------:R-:W-:Y:S01]  /*1b40*/  ULEA UR4, UR6, UR13, 0x3 ;  /* 0x0000000d06047291 */ /* 0x000fe2000f8e18ff */
[----:B------:R-:W-:Y:S01]  /*1b50*/  SHF.L.U32 R0, R12, 0x1f, RZ ;  /* 0x0000001f0c007819 */ /* 0x000fe200000006ff */
[----:B------:R-:W-:Y:S02]  /*1b60*/  UISETP.GE.U32.AND UP0, UPT, UR47, 0x3f, UPT ;  /* 0x0000003f2f00788c */ /* 0x000fe4000bf06070 */
[----:B------:R-:W-:Y:S01]  /*1b70*/  ULEA UR11, UR25, UR46, 0x6 ;  /* 0x0000002e190b7291 */ /* 0x000fe2000f8e30ff */
[----:B------:R-:W-:-:S04]  /*1b80*/  UMOV UR7, URZ ;  /* 0x000000ff00077c82 */ /* 0x000fc80008000000 */
[----:B------:R1:W3:Y:S01]  /*1b90*/  SYNCS.PHASECHK.TRANS64.TRYWAIT P0, [UR4+0x20], R0 ;  /* 0x00002000ff0075a7 */ /* 0x0002e20008001104 */
[----:B------:R-:W-:-:S04]  /*1ba0*/  ULEA.HI UR4, UR20, UR20, URZ, 0x1 ;  /* 0x0000001414047291 */ /* 0x000fc8000f8f08ff */
[----:B------:R-:W-:-:S04]  /*1bb0*/  USHF.L.U32 UR4, UR4, 0x6, URZ ;  /* 0x0000000604047899 */ /* 0x000fc800080006ff */
[----:B------:R-:W-:-:S04]  /*1bc0*/  ULOP3.LUT UR35, UR4, 0xffffff80, URZ, 0xc0, !UPT ;  /* 0xffffff8004237892 */ /* 0x000fc8000f8ec0ff */
[----:B------:R-:W-:Y:S01]  /*1bd0*/  UIADD3 UR35, UPT, UPT, UR45, UR35, URZ ;  /* 0x000000232d237290 */ /* 0x000fe2000fffe0ff */
[----:B------:R-:W-:Y:S11]  /*1be0*/  BRA.U !UP0, `(.L_x_25) ;  /* 0x0000000108c87547 */ /* 0x000ff6000b800000 */
[----:B------:R-:W-:Y:S01]  /*1bf0*/  UMOV UR16, UR43 ;  /* 0x0000002b00107c82 */ /* 0x000fe20008000000 */
[----:B------:R-:W-:Y:S01]  /*1c00*/  UMOV UR4, UR6 ;  /* 0x0000000600047c82 */ /* 0x000fe20008000000 */
[----:B------:R-:W-:-:S05]  /*1c10*/  UMOV UR34, URZ ;  /* 0x000000ff00227c82 */ /* 0x000fca0008000000 */
.L_x_31:
[----:B------:R-:W-:Y:S01]  /*1c20*/  ULEA UR33, UR4, UR13, 0x3 ;  /* 0x0000000d04217291 */ /* 0x000fe2000f8e18ff */
[----:B------:R-:W-:Y:S01]  /*1c30*/  @P3 MOV R2, 0x3000 ;  /* 0x0000300000023802 */ /* 0x000fe20000000f00 */
[----:B-1-34-:R-:W-:Y:S10]  /*1c40*/  @P0 BRA `(.L_x_26) ;  /* 0x00000000000c0947 */ /* 0x01aff40003800000 */
[----:B------:R-:W-:-:S04]  /*1c50*/  SHF.L.U32 R3, R12, 0x1f, RZ ;  /* 0x0000001f0c037819 */ /* 0x000fc800000006ff */
[----:B------:R-:W3:Y:S02]  /*1c60*/  SYNCS.PHASECHK.TRANS64.TRYWAIT P0, [UR33+0x20], R3 ;  /* 0x00002003ff0075a7 */ /* 0x000ee40008001121 */
[----:B---3--:R-:W-:Y:S05]  /*1c70*/  @!P0 BRA `(.L_x_27) ;  /* 0x0000006000048947 */ /* 0x008fea0003800000 */
.L_x_26:
[----:B------:R3:W-:Y:S01]  /*1c80*/  @P3 SYNCS.ARRIVE.TRANS64 RZ, [UR33], R2 ;  /* 0x00000002ffff39a7 */ /* 0x0007e20008000021 */
[----:B------:R-:W-:Y:S02]  /*1c90*/  ULOP3.LUT UR5, UR21, 0x2, URZ, 0xfc, !UPT ;  /* 0x0000000215057892 */ /* 0x000fe4000f8efcff */
[----:B------:R-:W-:Y:S02]  /*1ca0*/  UIADD3 UR16, UPT, UPT, UR16, 0x1, URZ ;  /* 0x0000000110107890 */ /* 0x000fe4000fffe0ff */
[----:B------:R-:W-:Y:S02]  /*1cb0*/  UISETP.NE.AND UP0, UPT, UR5, 0x2, UPT ;  /* 0x000000020500788c */ /* 0x000fe4000bf05270 */
[----:B------:R-:W-:-:S07]  /*1cc0*/  UISETP.NE.AND UP2, UPT, UR16, 0x1, UPT ;  /* 0x000000011000788c */ /* 0x000fce000bf45270 */
[----:B------:R-:W-:Y:S05]  /*1cd0*/  BRA.U UP0, `(.L_x_28) ;  /* 0x0000000100047547 */ /* 0x000fea000b800000 */
[----:B--2---:R-:W-:Y:S05]  /*1ce0*/  BPT.TRAP 0x1 ;  /* 0x000000040000795c */ /* 0x004fea0000300000 */
.L_x_28:
[----:B------:R-:W-:Y:S04]  /*1cf0*/  BSSY.RECONVERGENT B0, `(.L_x_29) ;  /* 0x0000003000007945 */ /* 0x000fe80003800200 */
[----:B------:R-:W-:Y:S05]  /*1d00*/  @!P2 BRA `(.L_x_30) ;  /* 0x000000000004a947 */ /* 0x000fea0003800000 */
[----:B--2---:R-:W-:Y:S05]  /*1d10*/  BPT.TRAP 0x1 ;  /* 0x000000040000795c */ /* 0x004fea0000300000 */
.L_x_30:
[----:B--2---:R-:W-:Y:S05]  /*1d20*/  BSYNC.RECONVERGENT B0 ;  /* 0x0000000000007941 */ /* 0x004fea0003800200 */
.L_x_29:
[----:B------:R-:W-:Y:S02]  /*1d30*/  UIADD3 UR5, UPT, UPT, UR4, 0x1, URZ ;  /* 0x0000000104057890 */ /* 0x000fe4000fffe0ff */
[----:B------:R-:W-:Y:S02]  /*1d40*/  USHF.L.U32 UR8, UR4, 0xb, URZ ;  /* 0x0000000b04087899 */ /* 0x000fe400080006ff */
[----:B------:R-:W-:Y:S02]  /*1d50*/  UISETP.NE.AND UP0, UPT, UR5, 0x4, UPT ;  /* 0x000000040500788c */ /* 0x000fe4000bf05270 */
[----:B------:R-:W-:Y:S02]  /*1d60*/  ULOP3.LUT UR32, UR8, UR28, URZ, 0xfc, !UPT ;  /* 0x0000001c08207292 */ /* 0x000fe4000f8efcff */
[----:B------:R-:W-:Y:S02]  /*1d70*/  USEL UR7, URZ, 0x1, UP0 ;  /* 0x00000001ff077887 */ /* 0x000fe40008000000 */
[----:B------:R-:W-:-:S02]  /*1d80*/  USEL UR6, UR5, URZ, UP0 ;  /* 0x000000ff05067287 */ /* 0x000fc40008000000 */
[----:B------:R-:W-:Y:S02]  /*1d90*/  UIADD3 UR14, UP1, UPT, UR26, 0x80, URZ ;  /* 0x000000801a0e7890 */ /* 0x000fe4000ff3e0ff */
[----:B------:R-:W-:Y:S01]  /*1da0*/  ULEA UR5, UR6, UR13, 0x3 ;  /* 0x0000000d06057291 */ /* 0x000fe2000f8e18ff */
[----:B------:R-:W-:Y:S01]  /*1db0*/  LOP3.LUT R12, R12, UR7, RZ, 0x3c, !PT ;  /* 0x000000070c0c7c12 */ /* 0x000fe2000f8e3cff */
[----:B------:R-:W-:Y:S02]  /*1dc0*/  ULEA UR32, UR32, UR13, 0x1 ;  /* 0x0000000d20207291 */ /* 0x000fe4000f8e08ff */
[----:B------:R-:W-:Y:S01]  /*1dd0*/  UIADD3 UR4, UP0, UPT, UR26, 0x180, URZ ;  /* 0x000001801a047890 */ /* 0x000fe2000ff1e0ff */
[----:B-1----:R-:W-:Y:S01]  /*1de0*/  SHF.L.U32 R0, R12, 0x1f, RZ ;  /* 0x0000001f0c007819 */ /* 0x002fe200000006ff */
[----:B------:R-:W-:Y:S02]  /*1df0*/  ULOP3.LUT UR33, UR33, 0xfefffff8, URZ, 0xc0, !UPT ;  /* 0xfefffff821217892 */ /* 0x000fe4000f8ec0ff */
[----:B------:R-:W-:Y:S01]  /*1e00*/  UIADD3.X UR15, UPT, UPT, URZ, UR27, URZ, UP1, !UPT ;  /* 0x0000001bff0f7290 */ /* 0x000fe20008ffe4ff */
[----:B------:R4:W1:Y:S01]  /*1e10*/  SYNCS.PHASECHK.TRANS64.TRYWAIT P0, [UR5+0x20], R0 ;  /* 0x00002000ff0075a7 */ /* 0x0008620008001105 */
[----:B------:R-:W-:-:S02]  /*1e20*/  UIADD3 UR32, UPT, UPT, UR32, 0x3300, URZ ;  /* 0x0000330020207890 */ /* 0x000fc4000fffe0ff */
[----:B------:R-:W-:Y:S02]  /*1e30*/  UPRMT UR7, URZ, 0x5410, UR24 ;  /* 0x00005410ff077896 */ /* 0x000fe40008000018 */
[----:B------:R-:W-:Y:S02]  /*1e40*/  UIADD3 UR8, UPT, UPT, UR13, 0x7300, UR8 ;  /* 0x000073000d087890 */ /* 0x000fe4000fffe008 */
[----:B------:R-:W-:Y:S01]  /*1e50*/  UIADD3.X UR5, UPT, UPT, URZ, UR27, URZ, UP0, !UPT ;  /* 0x0000001bff057290 */ /* 0x000fe200087fe4ff */
[----:B------:R-:W-:Y:S01]  /*1e60*/  UMOV UR18, 0x0 ;  /* 0x0000000000127882 */ /* 0x000fe20000000000 */
[----:B------:R-:W-:Y:S01]  /*1e70*/  UMOV UR19, 0x10000000 ;  /* 0x1000000000137882 */ /* 0x000fe20000000000 */
[----:B------:R-:W-:Y:S01]  /*1e80*/  UMOV UR10, UR34 ;  /* 0x00000022000a7c82 */ /* 0x000fe20008000000 */
[----:B------:R-:W-:Y:S01]  /*1e90*/  UMOV UR12, UR36 ;  /* 0x00000024000c7c82 */ /* 0x000fe20008000000 */
[----:B------:R-:W-:Y:S01]  /*1ea0*/  UMOV UR9, UR33 ;  /* 0x0000002100097c82 */ /* 0x000fe20008000000 */
[----:B------:R2:W-:Y:S03]  /*1eb0*/  UTMALDG.3D.MULTICAST.2CTA [UR32], [UR14], UR7, desc[UR18] ;  /* 0x000012200e0073b4 */ /* 0x0005e60008211807 */
[----:B------:R3:W-:Y:S01]  /*1ec0*/  UTMALDG.3D.2CTA [UR8], [UR4], desc[UR18] ;  /* 0x00001208040075b4 */ /* 0x0007e20008211000 */
[----:B--2---:R-:W-:Y:S01]  /*1ed0*/  UIADD3 UR34, UPT, UPT, UR34, 0x20, URZ ;  /* 0x0000002022227890 */ /* 0x004fe2000fffe0ff */
[----:B------:R-:W-:Y:S01]  /*1ee0*/  UMOV UR7, UR29 ;  /* 0x0000001d00077c82 */ /* 0x000fe20008000000 */
[----:B---3--:R-:W-:Y:S01]  /*1ef0*/  UMOV UR4, UR6 ;  /* 0x0000000600047c82 */ /* 0x008fe20008000000 */
[----:B------:R-:W-:Y:S09]  /*1f00*/  BRA.U UP2, `(.L_x_31) ;  /* 0xfffffffd02447547 */ /* 0x000ff2000b83ffff */
.L_x_25:
[----:B------:R-:W-:Y:S01]  /*1f10*/  ULEA UR4, UR6, UR13, 0x3 ;  /* 0x0000000d06047291 */ /* 0x000fe2000f8e18ff */
[----:B-1--4-:R-:W-:Y:S01]  /*1f20*/  SHF.L.U32 R0, R12, 0x1f, RZ ;  /* 0x0000001f0c007819 */ /* 0x012fe200000006ff */
[----:B------:R-:W-:Y:S01]  /*1f30*/  @!P1 SYNCS.ARRIVE.TRANS64.A1T0 RZ, [UR13+0x78], RZ ;  /* 0x000078ffffff99a7 */ /* 0x000fe2000810000d */
[----:B------:R-:W-:-:S06]  /*1f40*/  UISETP.GT.AND UP0, UPT, UR41, UR40, UPT ;  /* 0x000000282900728c */ /* 0x000fcc000bf04270 */
[----:B---3--:R1:W3:Y:S03]  /*1f50*/  SYNCS.PHASECHK.TRANS64.TRYWAIT P0, [UR4+0x20], R0 ;  /* 0x00002000ff0075a7 */ /* 0x0082e60008001104 */
[----:B------:R-:W-:Y:S05]  /*1f60*/  BRA.U !UP0, `(.L_x_32) ;  /* 0x0000000108c07547 */ /* 0x000fea000b800000 */
[----:B------:R-:W-:Y:S01]  /*1f70*/  UIADD3 UR25, UPT, UPT, UR44, UR7, URZ ;  /* 0x000000072c197290 */ /* 0x000fe2000fffe0ff */
[----:B------:R-:W-:-:S11]  /*1f80*/  UMOV UR4, UR6 ;  /* 0x0000000600047c82 */ /* 0x000fd60008000000 */
.L_x_38:
[----:B------:R-:W-:Y:S01]  /*1f90*/  ULEA UR17, UR4, UR13, 0x3 ;  /* 0x0000000d04117291 */ /* 0x000fe2000f8e18ff */
[----:B---3--:R-:W-:Y:S01]  /*1fa0*/  @P3 MOV R2, 0x3000 ;  /* 0x0000300000023802 */ /* 0x008fe20000000f00 */
[----:B-1-3--:R-:W-:Y:S10]  /*1fb0*/  @P0 BRA `(.L_x_33) ;  /* 0x00000000000c0947 */ /* 0x00aff40003800000 */
[----:B------:R-:W-:-:S04]  /*1fc0*/  SHF.L.U32 R3, R12, 0x1f, RZ ;  /* 0x0000001f0c037819 */ /* 0x000fc800000006ff */
[----:B------:R-:W3:Y:S02]  /*1fd0*/  SYNCS.PHASECHK.TRANS64.TRYWAIT P0, [UR17+0x20], R3 ;  /* 0x00002003ff0075a7 */ /* 0x000ee40008001111 */
[----:B---3--:R-:W-:Y:S05]  /*1fe0*/  @!P0 BRA `(.L_x_34) ;  /* 0x0000005c00408947 */ /* 0x008fea0003800000 */
.L_x_33:
[----:B------:R3:W-:Y:S01]  /*1ff0*/  @P3 SYNCS.ARRIVE.TRANS64 RZ, [UR17], R2 ;  /* 0x00000002ffff39a7 */ /* 0x0007e20008000011 */
[----:B------:R-:W-:-:S04]  /*2000*/  ULOP3.LUT UR5, UR21, 0x2, URZ, 0xfc, !UPT ;  /* 0x0000000215057892 */ /* 0x000fc8000f8efcff */
[----:B------:R-:W-:-:S09]  /*2010*/  UISETP.NE.AND UP0, UPT, UR5, 0x2, UPT ;  /* 0x000000020500788c */ /* 0x000fd2000bf05270 */
[----:B------:R-:W-:Y:S05]  /*2020*/  BRA.U UP0, `(.L_x_35) ;  /* 0x0000000100047547 */ /* 0x000fea000b800000 */
[----:B--2---:R-:W-:Y:S05]  /*2030*/  BPT.TRAP 0x1 ;  /* 0x000000040000795c */ /* 0x004fea0000300000 */
.L_x_35:
[----:B------:R-:W-:Y:S04]  /*2040*/  BSSY.RECONVERGENT B0, `(.L_x_36) ;  /* 0x0000003000007945 */ /* 0x000fe80003800200 */
[----:B------:R-:W-:Y:S05]  /*2050*/  @!P2 BRA `(.L_x_37) ;  /* 0x000000000004a947 */ /* 0x000fea0003800000 */
[----:B--2---:R-:W-:Y:S05]  /*2060*/  BPT.TRAP 0x1 ;  /* 0x000000040000795c */ /* 0x004fea0000300000 */
.L_x_37:
[----:B--2---:R-:W-:Y:S05]  /*2070*/  BSYNC.RECONVERGENT B0 ;  /* 0x0000000000007941 */ /* 0x004fea0003800200 */
.L_x_36:
[----:B------:R-:W-:Y:S02]  /*2080*/  UIADD3 UR5, UPT, UPT, UR4, 0x1, URZ ;  /* 0x0000000104057890 */ /* 0x000fe4000fffe0ff */
[----:B------:R-:W-:Y:S02]  /*2090*/  UIADD3 UR14, UP1, UPT, UR26, 0x80, URZ ;  /* 0x000000801a0e7890 */ /* 0x000fe4000ff3e0ff */
[----:B------:R-:W-:Y:S02]  /*20a0*/  UISETP.NE.AND UP0, UPT, UR5, 0x4, UPT ;  /* 0x000000040500788c */ /* 0x000fe4000bf05270 */
[----:B------:R-:W-:Y:S02]  /*20b0*/  ULEA UR16, UR4, UR30, 0xc ;  /* 0x0000001e04107291 */ /* 0x000fe4000f8e60ff */
[----:B------:R-:W-:Y:S02]  /*20c0*/  USEL UR8, URZ, 0x1, UP0 ;  /* 0x00000001ff087887 */ /* 0x000fe40008000000 */
[----:B------:R-:W-:-:S02]  /*20d0*/  USEL UR6, UR5, URZ, UP0 ;  /* 0x000000ff05067287 */ /* 0x000fc40008000000 */
[----:B------:R-:W-:Y:S02]  /*20e0*/  UIADD3 UR22, UP0, UPT, UR26, 0x180, URZ ;  /* 0x000001801a167890 */ /* 0x000fe4000ff1e0ff */
[----:B------:R-:W-:Y:S01]  /*20f0*/  LOP3.LUT R12, R12, UR8, RZ, 0x3c, !PT ;  /* 0x000000080c0c7c12 */ /* 0x000fe2000f8e3cff */
[----:B------:R-:W-:Y:S02]  /*2100*/  ULEA UR8, UR4, UR13, 0xb ;  /* 0x0000000d04087291 */ /* 0x000fe4000f8e58ff */
[----:B------:R-:W-:Y:S01]  /*2110*/  ULEA UR5, UR6, UR13, 0x3 ;  /* 0x0000000d06057291 */ /* 0x000fe2000f8e18ff */
[----:B-1----:R-:W-:Y:S01]  /*2120*/  SHF.L.U32 R0, R12, 0x1f, RZ ;  /* 0x0000001f0c007819 */ /* 0x002fe200000006ff */
[----:B------:R-:W-:Y:S02]  /*2130*/  USHF.L.U32 UR18, UR7, 0x5, URZ ;  /* 0x0000000507127899 */ /* 0x000fe400080006ff */
[----:B------:R-:W-:Y:S02]  /*2140*/  ULOP3.LUT UR17, UR17, 0xfefffff8, URZ, 0xc0, !UPT ;  /* 0xfefffff811117892 */ /* 0x000fe4000f8ec0ff */
[----:B------:R-:W-:-:S02]  /*2150*/  UIADD3.X UR15, UPT, UPT, URZ, UR27, URZ, UP1, !UPT ;  /* 0x0000001bff0f7290 */ /* 0x000fc40008ffe4ff */
[----:B------:R-:W-:Y:S01]  /*2160*/  UPRMT UR4, URZ, 0x5410, UR24 ;  /* 0x00005410ff047896 */ /* 0x000fe20008000018 */
[----:B------:R4:W1:Y:S01]  /*2170*/  SYNCS.PHASECHK.TRANS64.TRYWAIT P0, [UR5+0x20], R0 ;  /* 0x00002000ff0075a7 */ /* 0x0008620008001105 */
[----:B------:R-:W-:Y:S02]  /*2180*/  UIADD3 UR8, UPT, UPT, UR8, 0x7300, URZ ;  /* 0x0000730008087890 */ /* 0x000fe4000fffe0ff */
[----:B------:R-:W-:Y:S01]  /*2190*/  UIADD3.X UR23, UPT, UPT, URZ, UR27, URZ, UP0, !UPT ;  /* 0x0000001bff177290 */ /* 0x000fe200087fe4ff */
[----:B------:R-:W-:Y:S01]  /*21a0*/  UMOV UR32, 0x0 ;  /* 0x0000000000207882 */ /* 0x000fe20000000000 */
[----:B------:R-:W-:Y:S01]  /*21b0*/  UMOV UR33, 0x10000000 ;  /* 0x1000000000217882 */ /* 0x000fe20000000000 */
[----:B------:R-:W-:Y:S01]  /*21c0*/  UMOV UR19, UR35 ;  /* 0x0000002300137c82 */ /* 0x000fe20008000000 */
[----:B------:R-:W-:Y:S01]  /*21d0*/  UMOV UR20, UR36 ;  /* 0x0000002400147c82 */ /* 0x000fe20008000000 */
[----:B------:R-:W-:Y:S01]  /*21e0*/  UMOV UR12, UR36 ;  /* 0x00000024000c7c82 */ /* 0x000fe20008000000 */
[----:B------:R-:W-:Y:S01]  /*21f0*/  UMOV UR9, UR17 ;  /* 0x0000001100097c82 */ /* 0x000fe20008000000 */
[----:B------:R-:W-:Y:S01]  /*2200*/  UMOV UR10, UR18 ;  /* 0x00000012000a7c82 */ /* 0x000fe20008000000 */
[----:B------:R2:W-:Y:S01]  /*2210*/  UTMALDG.3D.MULTICAST.2CTA [UR16], [UR14], UR4, desc[UR32] ;  /* 0x000020100e0073b4 */ /* 0x0005e20008211804 */
[----:B------:R-:W-:-:S04]  /*2220*/  UIADD3 UR7, UPT, UPT, UR7, 0x1, URZ ;  /* 0x0000000107077890 */ /* 0x000fc8000fffe0ff */
[----:B------:R-:W-:Y:S01]  /*2230*/  UISETP.NE.AND UP0, UPT, UR7, UR25, UPT ;  /* 0x000000190700728c */ /* 0x000fe2000bf05270 */
[----:B------:R4:W-:Y:S01]  /*2240*/  UTMALDG.3D.2CTA [UR8], [UR22], desc[UR32] ;  /* 0x00002008160075b4 */ /* 0x0009e20008211000 */
[----:B--2---:R-:W-:-:S07]  /*2250*/  UMOV UR4, UR6 ;  /* 0x0000000600047c82 */ /* 0x004fce0008000000 */
[----:B----4-:R-:W-:Y:S05]  /*2260*/  BRA.U UP0, `(.L_x_38) ;  /* 0xfffffffd00487547 */ /* 0x010fea000b83ffff */
.L_x_32:
[C---:B------:R-:W-:Y:S01]  /*2270*/  LEA R3, R11.reuse, UR13, 0x3 ;  /* 0x0000000d0b037c11 */ /* 0x040fe2000f8e18ff */
[----:B------:R-:W-:Y:S01]  /*2280*/  NOP ;  /* 0x0000000000007918 */ /* 0x000fe20000000000 */
[----:B-1----:R-:W-:Y:S02]  /*2290*/  SHF.L.U32 R0, R10, 0x1f, RZ ;  /* 0x0000001f0a007819 */ /* 0x002fe400000006ff */
[----:B------:R-:W-:Y:S02]  /*22a0*/  LEA R4, R11, UR13, 0x4 ;  /* 0x0000000d0b047c11 */ /* 0x000fe4000f8e20ff */
[----:B---3--:R-:W1:Y:S02]  /*22b0*/  SYNCS.PHASECHK.TRANS64.TRYWAIT P0, [R3+URZ+0x80], R0 ;  /* 0x00008000030075a7 */ /* 0x008e6400080011ff */
[----:B-1----:R-:W-:Y:S05]  /*22c0*/  @!P0 BRA `(.L_x_39) ;  /* 0x0000005800a08947 */ /* 0x002fea0003800000 */
.L_x_136:
[----:B------:R-:W3:Y:S01]  /*22d0*/  LDS.128 R4, [R4+0x110] ;  /* 0x0001100004047984 */ /* 0x000ee20000000c00 */
[----:B------:R-:W-:Y:S01]  /*22e0*/  UISETP.GE.AND UP0, UPT, UR42, 0x1, UPT ;  /* 0x000000012a00788c */ /* 0x000fe2000bf06270 */
[----:B------:R-:W-:Y:S01]  /*22f0*/  @!PT LDS RZ, [RZ] ;  /* 0x00000000fffff984 */ /* 0x000fe20000000800 */
[----:B------:R-:W-:Y:S01]  /*2300*/  @!PT LDS RZ, [RZ] ;  /* 0x00000000fffff984 */ /* 0x000fe20000000800 */
[----:B------:R-:W-:Y:S01]  /*2310*/  @!PT LDS RZ, [RZ] ;  /* 0x00000000fffff984 */ /* 0x000fe20000000800 */
[----:B------:R-:W-:Y:S01]  /*2320*/  @!PT LDS RZ, [RZ] ;  /* 0x00000000fffff984 */ /* 0x000fe20000000800 */
[----:B------:R4:W-:Y:S06]  /*2330*/  MEMBAR.ALL.CTA ;  /* 0x0000000000007992 */ /* 0x0009ec0000008000 */
[----:B----4-:R-:W4:Y:S01]  /*2340*/  FENCE.VIEW.ASYNC.S ;  /* 0x00000000000073c6 */ /* 0x010f220000000000 */
[----:B---3--:R-:W-:-:S13]  /*2350*/  LOP3.LUT P0, RZ, R6, 0x1, RZ, 0xc0, !PT ;  /* 0x0000000106ff7812 */ /* 0x008fda000780c0ff */
[----:B----4-:R-:W-:Y:S01]  /*2360*/  VOTEU.ANY UP1, P0 ;  /* 0x0000000000ff7886 */ /* 0x010fe20000020100 */
[----:B------:R-:W-:-:S13]  /*2370*/  PLOP3.LUT P0, PT, PT, PT, UP1, 0x80, 0x8 ;  /* 0x000000000008781c */ /* 0x000fda0003f0f018 */
[----:B-1----:R-:W-:Y:S02]  /*2380*/  @P0 LOP3.LUT R0, R5, 0xffff, RZ, 0xc0, !PT ;  /* 0x0000ffff05000812 */ /* 0x002fe400078ec0ff */
[----:B------:R-:W-:Y:S02]  /*2390*/  @P0 MOV R2, R4 ;  /* 0x0000000400020202 */ /* 0x000fe40000000f00 */
[----:B------:R-:W-:Y:S01]  /*23a0*/  @P0 R2UR UR5, R0 ;  /* 0x00000000000502ca */ /* 0x000fe200000e0000 */
[----:B------:R-:W-:Y:S01]  /*23b0*/  VIADD R0, R3, 0x90 ;  /* 0x0000009003007836 */ /* 0x000fe20000000000 */
[----:B------:R-:W-:Y:S02]  /*23c0*/  @P0 SHF.R.U32.HI R4, RZ, 0x10, R5 ;  /* 0x00000010ff040819 */ /* 0x000fe40000011605 */
[----:B------:R-:W-:Y:S02]  /*23d0*/  @P0 R2UR UR7, R2 ;  /* 0x00000000020702ca */ /* 0x000fe400000e0000 */
[----:B------:R-:W-:-:S02]  /*23e0*/  PRMT R0, RZ, 0x654, R0 ;  /* 0x00000654ff007816 */ /* 0x000fc40000000000 */
[----:B------:R-:W-:Y:S02]  /*23f0*/  @P0 R2UR UR4, R4 ;  /* 0x00000000040402ca */ /* 0x000fe400000e0000 */
[----:B------:R1:W-:Y:S03]  /*2400*/  SYNCS.ARRIVE.TRANS64.RED.A1T0 RZ, [R0+URZ], RZ ;  /* 0x000000ff00ff79a7 */ /* 0x0003e600081004ff */
[----:B------:R-:W-:-:S04]  /*2410*/  @UP1 UMOV UR31, UR5 ;  /* 0x00000005001f1c82 */ /* 0x000fc80008000000 */
[----:B------:R-:W-:-:S04]  /*2420*/  @UP1 UMOV UR37, UR7 ;  /* 0x0000000700251c82 */ /* 0x000fc80008000000 */
[----:B------:R-:W-:Y:S01]  /*2430*/  @UP1 UMOV UR36, UR4 ;  /* 0x0000000400241c82 */ /* 0x000fe20008000000 */
[----:B------:R-:W-:Y:S05]  /*2440*/  BRA.U !UP0, `(.L_x_40) ;  /* 0x0000000108d47547 */ /* 0x000fea000b800000 */
[----:B------:R-:W2:Y:S01]  /*2450*/  LDCU.128 UR16, c[0x0][0xb10] ;  /* 0x00016200ff1077ac */ /* 0x000ea20008000c00 */
[----:B------:R-:W3:Y:S01]  /*2460*/  LDCU UR12, c[0x0][0xb20] ;  /* 0x00016400ff0c77ac */ /* 0x000ee20008000800 */
[----:B------:R-:W4:Y:S01]  /*2470*/  LDCU UR20, c[0x0][0xb0c] ;  /* 0x00016180ff1477ac */ /* 0x000f220008000800 */
[----:B------:R-:W1:Y:S01]  /*2480*/  LDCU.64 UR8, c[0x0][0xb28] ;  /* 0x00016500ff0877ac */ /* 0x000e620008000a00 */
[----:B------:R-:W-:Y:S02]  /*2490*/  UISETP.NE.AND UP3, UPT, UR42, 0x1, UPT ;  /* 0x000000012a00788c */ /* 0x000fe4000bf65270 */
[----:B--2---:R-:W-:Y:S02]  /*24a0*/  UIMAD.WIDE.U32 UR10, UR38, UR19, URZ ;  /* 0x00000013260a72a5 */ /* 0x004fe4000f8e00ff */
[----:B------:R-:W-:Y:S02]  /*24b0*/  UIMAD.WIDE.U32 UR4, UR39, UR16, URZ ;  /* 0x00000010270472a5 */ /* 0x000fe4000f8e00ff */
[----:B------:R-:W-:-:S02]  /*24c0*/  UISETP.NE.AND UP0, UPT, UR18, 0x1, UPT ;  /* 0x000000011200788c */ /* 0x000fc4000bf05270 */
[----:B------:R-:W-:Y:S01]  /*24d0*/  UIMAD.WIDE.U32 UR22, UR31, UR19, URZ ;  /* 0x000000131f1672a5 */ /* 0x000fe2000f8e00ff */
[----:B------:R-:W-:Y:S02]  /*24e0*/  UMOV UR10, UR11 ;  /* 0x0000000b000a7c82 */ /* 0x000fe40008000000 */
[----:B------:R-:W-:Y:S01]  /*24f0*/  UMOV UR4, UR5 ;  /* 0x0000000500047c82 */ /* 0x000fe20008000000 */
[----:B---3--:R-:W-:Y:S02]  /*2500*/  USHF.R.U32.HI UR10, URZ, UR12, UR10 ;  /* 0x0000000cff0a7299 */ /* 0x008fe4000801160a */
[----:B----4-:R-:W-:Y:S02]  /*2510*/  UISETP.NE.AND UP2, UPT, UR20, 0x1, UPT ;  /* 0x000000011400788c */ /* 0x010fe4000bf45270 */
[----:B------:R-:W-:Y:S02]  /*2520*/  USHF.R.U32.HI UR4, URZ, UR17, UR4 ;  /* 0x00000011ff047299 */ /* 0x000fe40008011604 */
[----:B------:R-:W-:-:S02]  /*2530*/  USEL UR5, UR38, UR10, !UP0 ;  /* 0x0000000a26057287 */ /* 0x000fc4000c000000 */
[----:B------:R-:W-:Y:S02]  /*2540*/  USEL UR7, UR39, UR4, !UP2 ;  /* 0x0000000427077287 */ /* 0x000fe4000d000000 */
[----:B-1----:R-:W-:Y:S01]  /*2550*/  UIMAD.WIDE.U32 UR10, UR5, UR8, URZ ;  /* 0x00000008050a72a5 */ /* 0x002fe2000f8e00ff */
[----:B------:R-:W-:Y:S01]  /*2560*/  UMOV UR4, UR23 ;  /* 0x0000001700047c82 */ /* 0x000fe20008000000 */
[----:B------:R-:W-:Y:S02]  /*2570*/  UIMAD.WIDE.U32 UR14, UR37, UR16, URZ ;  /* 0x00000010250e72a5 */ /* 0x000fe4000f8e00ff */
[----:B------:R-:W-:-:S03]  /*2580*/  UIMAD.WIDE.U32 UR22, UR7, UR8, URZ ;  /* 0x00000008071672a5 */ /* 0x000fc6000f8e00ff */
[----:B------:R-:W-:Y:S01]  /*2590*/  UMOV UR10, UR11 ;  /* 0x0000000b000a7c82 */ /* 0x000fe20008000000 */
[----:B------:R-:W-:Y:S02]  /*25a0*/  USHF.R.U32.HI UR4, URZ, UR12, UR4 ;  /* 0x0000000cff047299 */ /* 0x000fe40008011604 */
[----:B------:R-:W-:Y:S01]  /*25b0*/  @UP3 USHF.R.U32.HI UR5, URZ, UR9, UR10 ;  /* 0x00000009ff053299 */ /* 0x000fe2000801160a */
[----:B------:R-:W-:Y:S01]  /*25c0*/  UMOV UR14, UR15 ;  /* 0x0000000f000e7c82 */ /* 0x000fe20008000000 */
[----:B------:R-:W-:Y:S01]  /*25d0*/  UMOV UR22, UR23 ;  /* 0x0000001700167c82 */ /* 0x000fe20008000000 */
[----:B------:R-:W-:Y:S02]  /*25e0*/  USHF.R.U32.HI UR17, URZ, UR17, UR14 ;  /* 0x00000011ff117299 */ /* 0x000fe4000801160e */
[----:B------:R-:W-:Y:S02]  /*25f0*/  USEL UR4, UR31, UR4, !UP0 ;  /* 0x000000041f047287 */ /* 0x000fe4000c000000 */
[----:B------:R-:W-:-:S02]  /*2600*/  @UP3 USHF.R.U32.HI UR7, URZ, UR9, UR22 ;  /* 0x00000009ff073299 */ /* 0x000fc40008011616 */
[----:B------:R-:W-:Y:S02]  /*2610*/  UIMAD UR10, UR42, UR5, URZ ;  /* 0x000000052a0a72a4 */ /* 0x000fe4000f8e02ff */
[----:B------:R-:W-:Y:S02]  /*2620*/  USEL UR5, UR37, UR17, !UP2 ;  /* 0x0000001125057287 */ /* 0x000fe4000d000000 */
[----:B------:R-:W-:Y:S02]  /*2630*/  UIMAD UR12, UR42, UR7, URZ ;  /* 0x000000072a0c72a4 */ /* 0x000fe4000f8e02ff */
[----:B------:R-:W-:Y:S02]  /*2640*/  UISETP.GE.AND UP0, UPT, UR4, UR10, UPT ;  /* 0x0000000a0400728c */ /* 0x000fe4000bf06270 */
[----:B------:R-:W-:Y:S02]  /*2650*/  UIMAD.WIDE.U32 UR10, UR4, UR8, URZ ;  /* 0x00000008040a72a5 */ /* 0x000fe4000f8e00ff */
[----:B------:R-:W-:-:S02]  /*2660*/  UISETP.GE.OR UP0, UPT, UR5, UR12, UP0 ;  /* 0x0000000c0500728c */ /* 0x000fc40008706670 */
[----:B------:R-:W-:Y:S02]  /*2670*/  UIMAD.WIDE.U32 UR14, UR5, UR8, URZ ;  /* 0x00000008050e72a5 */ /* 0x000fe4000f8e00ff */
[----:B------:R-:W-:Y:S01]  /*2680*/  UIADD3 UR12, UPT, UPT, -UR5, URZ, URZ ;  /* 0x000000ff050c7290 */ /* 0x000fe2000fffe1ff */
[----:B------:R-:W-:Y:S01]  /*2690*/  UMOV UR10, UR11 ;  /* 0x0000000b000a7c82 */ /* 0x000fe20008000000 */
[----:B------:R-:W-:Y:S02]  /*26a0*/  UIADD3 UR11, UPT, UPT, -UR4, URZ, URZ ;  /* 0x000000ff040b7290 */ /* 0x000fe4000fffe1ff */
[----:B------:R-:W-:-:S03]  /*26b0*/  USHF.R.U32.HI UR10, URZ, UR9, UR10 ;  /* 0x00000009ff0a7299 */ /* 0x000fc6000801160a */
[----:B------:R-:W-:Y:S01]  /*26c0*/  @!UP0 UMOV UR8, UR15 ;  /* 0x0000000f00088c82 */ /* 0x000fe20008000000 */
[----:B------:R-:W-:Y:S02]  /*26d0*/  UIMAD UR11, UR18, UR11, UR31 ;  /* 0x0000000b120b72a4 */ /* 0x000fe4000f8e021f */
[----:B------:R-:W-:Y:S02]  /*26e0*/  USEL UR10, UR4, UR10, !UP3 ;  /* 0x0000000a040a7287 */ /* 0x000fe4000d800000 */
[----:B------:R-:W-:Y:S02]  /*26f0*/  @!UP0 USHF.R.U32.HI UR8, URZ, UR9, UR8 ;  /* 0x00000009ff088299 */ /* 0x000fe40008011608 */
[----:B------:R-:W-:Y:S02]  /*2700*/  UIADD3 UR9, UPT, UPT, -UR10, URZ, URZ ;  /* 0x000000ff0a097290 */ /* 0x000fe4000fffe1ff */
[----:B------:R-:W-:Y:S02]  /*2710*/  @!UP0 USEL UR8, UR5, UR8, !UP3 ;  /* 0x0000000805088287 */ /* 0x000fe4000d800000 */
[----:B------:R-:W-:-:S02]  /*2720*/  UIMAD UR9, UR42, UR9, UR4 ;  /* 0x000000092a0972a4 */ /* 0x000fc4000f8e0204 */
[----:B------:R-:W-:Y:S02]  /*2730*/  @!UP0 UIADD3 UR10, UPT, UPT, UR10, -UR8, URZ ;  /* 0x800000080a0a8290 */ /* 0x000fe4000fffe0ff */
[----:B------:R-:W-:Y:S02]  /*2740*/  @!UP0 UIMAD UR8, UR9, UR7, UR8 ;  /* 0x00000007090882a4 */ /* 0x000fe4000f8e0208 */
[----:B------:R-:W-:Y:S02]  /*2750*/  @!UP0 UIMAD UR4, UR42, UR10, UR5 ;  /* 0x0000000a2a0482a4 */ /* 0x000fe4000f8e0205 */
[----:B------:R-:W-:Y:S02]  /*2760*/  UIMAD UR7, UR20, UR12, UR37 ;  /* 0x0000000c140772a4 */ /* 0x000fe4000f8e0225 */
[----:B------:R-:W-:Y:S01]  /*2770*/  UIMAD UR31, UR4, UR18, UR11 ;  /* 0x00000012041f72a4 */ /* 0x000fe2000f8e020b */
[----:B------:R-:W-:Y:S02]  /*2780*/  @!UP0 UMOV UR5, UR8 ;  /* 0x0000000800058c82 */ /* 0x000fe40008000000 */
[----:B------:R-:W-:-:S12]  /*2790*/  UIMAD UR37, UR5, UR20, UR7 ;  /* 0x00000014052572a4 */ /* 0x000fd8000f8e0207 */
.L_x_40:
[----:B------:R-:W3:Y:S02]  /*27a0*/  LDCU UR4, c[0x0][0xb30] ;  /* 0x00016600ff0477ac */ /* 0x000ee40008000800 */
[----:B---3--:R-:W-:-:S09]  /*27b0*/  UISETP.NE.AND UP0, UPT, UR4, 0x1, UPT ;  /* 0x000000010400788c */ /* 0x008fd2000bf05270 */
[----:B------:R-:W-:Y:S05]  /*27c0*/  BRA.U UP0, `(.L_x_41) ;  /* 0x0000000100447547 */ /* 0x000fea000b800000 */
[----:B------:R-:W3:Y:S01]  /*27d0*/  LDCU.128 UR16, c[0x0][0xb10] ;  /* 0x00016200ff1077ac */ /* 0x000ee20008000c00 */
[----:B------:R-:W4:Y:S01]  /*27e0*/  LDCU UR10, c[0x0][0xb0c] ;  /* 0x00016180ff0a77ac */ /* 0x000f220008000800 */
[----:B------:R-:W1:Y:S01]  /*27f0*/  LDCU UR7, c[0x0][0xb20] ;  /* 0x00016400ff0777ac */ /* 0x000e620008000800 */
[----:B---3--:R-:W-:Y:S02]  /*2800*/  UIMAD.WIDE.U32 UR8, UR37, UR16, URZ ;  /* 0x00000010250872a5 */ /* 0x008fe4000f8e00ff */
[----:B------:R-:W-:Y:S02]  /*2810*/  UIMAD.WIDE.U32 UR4, UR31, UR19, URZ ;  /* 0x000000131f0472a5 */ /* 0x000fe4000f8e00ff */
[----:B----4-:R-:W-:Y:S02]  /*2820*/  UISETP.NE.AND UP2, UPT, UR10, 0x1, UPT ;  /* 0x000000010a00788c */ /* 0x010fe4000bf45270 */
[----:B------:R-:W-:Y:S01]  /*2830*/  UISETP.NE.AND UP0, UPT, UR18, 0x1, UPT ;  /* 0x000000011200788c */ /* 0x000fe2000bf05270 */
[----:B------:R-:W-:-:S02]  /*2840*/  UMOV UR8, UR9 ;  /* 0x0000000900087c82 */ /* 0x000fc40008000000 */
[----:B------:R-:W-:Y:S01]  /*2850*/  UMOV UR4, UR5 ;  /* 0x0000000500047c82 */ /* 0x000fe20008000000 */
[----:B------:R-:W-:Y:S02]  /*2860*/  USHF.R.U32.HI UR17, URZ, UR17, UR8 ;  /* 0x00000011ff117299 */ /* 0x000fe40008011608 */
[----:B-1----:R-:W-:Y:S02]  /*2870*/  USHF.R.U32.HI UR4, URZ, UR7, UR4 ;  /* 0x00000007ff047299 */ /* 0x002fe40008011604 */
[----:B------:R-:W-:Y:S02]  /*2880*/  USEL UR5, UR37, UR17, !UP2 ;  /* 0x0000001125057287 */ /* 0x000fe4000d000000 */
[----:B------:R-:W-:-:S04]  /*2890*/  USEL UR4, UR31, UR4, !UP0 ;  /* 0x000000041f047287 */ /* 0x000fc8000c000000 */
[----:B------:R-:W-:Y:S02]  /*28a0*/  UIADD3 UR7, UPT, UPT, UR5, -UR4, URZ ;  /* 0x8000000405077290 */ /* 0x000fe4000fffe0ff */
[----:B------:R-:W-:Y:S02]  /*28b0*/  UIADD3 UR4, UPT, UPT, -UR5, UR4, URZ ;  /* 0x0000000405047290 */ /* 0x000fe4000fffe1ff */
[----:B------:R-:W-:Y:S02]  /*28c0*/  UIMAD UR31, UR7, UR18, UR31 ;  /* 0x00000012071f72a4 */ /* 0x000fe4000f8e021f */
[----:B------:R-:W-:-:S12]  /*28d0*/  UIMAD UR37, UR4, UR10, UR37 ;  /* 0x0000000a042572a4 */ /* 0x000fd8000f8e0225 */
.L_x_41:
[----:B------:R-:W-:Y:S01]  /*28e0*/  VIADD R11, R11, 0x1 ;  /* 0x000000010b0b7836 */ /* 0x000fe20000000000 */
[----:B------:R-:W-:Y:S02]  /*28f0*/  R2UR UR5, R51 ;  /* 0x00000000330572ca */ /* 0x000fe400000e0000 */
[----:B------:R-:W-:Y:S02]  /*2900*/  R2UR UR4, R50 ;  /* 0x00000000320472ca */ /* 0x000fe400000e0000 */
[C---:B------:R-:W-:Y:S02]  /*2910*/  ISETP.NE.AND P0, PT, R11.reuse, 0x2, PT ;  /* 0x000000020b00780c */ /* 0x040fe40003f05270 */
[----:B------:R-:W-:Y:S02]  /*2920*/  PLOP3.LUT P1, PT, PT, PT, PT, 0x80, 0x8 ;  /* 0x000000000008781c */ /* 0x000fe40003f2f070 */
[----:B-1----:R-:W-:Y:S02]  /*2930*/  SEL R0, RZ, 0x1, P0 ;  /* 0x00000001ff007807 */ /* 0x002fe40000000000 */
[----:B------:R-:W-:-:S02]  /*2940*/  SEL R11, R11, RZ, P0 ;  /* 0x000000ff0b0b7207 */ /* 0x000fc40000000000 */
[----:B------:R-:W-:Y:S01]  /*2950*/  LOP3.LUT R10, R10, R0, RZ, 0x3c, !PT ;  /* 0x000000000a0a7212 */ /* 0x000fe200078e3cff */
[----:B------:R-:W-:Y:S02]  /*2960*/  UIADD3 UR20, UPT, UPT, UR37, UR5, URZ ;  /* 0x0000000525147290 */ /* 0x000fe4000fffe0ff */
[----:B------:R-:W-:Y:S01]  /*2970*/  UIADD3 UR25, UPT, UPT, UR31, UR4, URZ ;  /* 0x000000041f197290 */ /* 0x000fe2000fffe0ff */
[----:B------:R-:W-:Y:S11]  /*2980*/  BRA.U UP1, `(.L_x_42) ;  /* 0xfffffff101387547 */ /* 0x000ff6000b83ffff */
[----:B------:R-:W-:Y:S01]  /*2990*/  UIADD3 UR13, UPT, UPT, UR13, 0x20, URZ ;  /* 0x000000200d0d7890 */ /* 0x000fe2000fffe0ff */
[----:B------:R-:W-:-:S03]  /*29a0*/  SHF.L.U32 R2, R12, 0x1f, RZ ;  /* 0x0000001f0c027819 */ /* 0x000fc600000006ff */
[----:B------:R-:W-:-:S09]  /*29b0*/  ULEA UR4, UR6, UR13, 0x3 ;  /* 0x0000000d06047291 */ /* 0x000fd2000f8e18ff */
[----:B------:R-:W1:Y:S02]  /*29c0*/  SYNCS.PHASECHK.TRANS64.TRYWAIT P0, [UR4], R2 ;  /* 0x00000002ff0075a7 */ /* 0x000e640008001104 */
[----:B-1----:R-:W-:Y:S05]  /*29d0*/  @!P0 BRA `(.L_x_43) ;  /* 0x0000005000f08947 */ /* 0x002fea0003800000 */
.L_x_138:
[----:B------:R-:W-:-:S04]  /*29e0*/  UIADD3 UR4, UPT, UPT, UR6, 0x1, URZ ;  /* 0x0000000106047890 */ /* 0x000fc8000fffe0ff */
[----:B------:R-:W-:-:S04]  /*29f0*/  UISETP.NE.AND UP0, UPT, UR4, 0x4, UPT ;  /* 0x000000040400788c */ /* 0x000fc8000bf05270 */
[----:B------:R-:W-:Y:S02]  /*2a00*/  USEL UR6, URZ, 0x1, UP0 ;  /* 0x00000001ff067887 */ /* 0x000fe40008000000 */
[----:B------:R-:W-:-:S04]  /*2a10*/  USEL UR4, UR4, URZ, UP0 ;  /* 0x000000ff04047287 */ /* 0x000fc80008000000 */
[----:B------:R-:W-:Y:S01]  /*2a20*/  ULEA UR5, UR4, UR13, 0x3 ;  /* 0x0000000d04057291 */ /* 0x000fe2000f8e18ff */
[----:B-1----:R-:W-:-:S04]  /*2a30*/  LOP3.LUT R2, R12, UR6, RZ, 0x3c, !PT ;  /* 0x000000060c027c12 */ /* 0x002fc8000f8e3cff */
[----:B------:R-:W-:-:S04]  /*2a40*/  SHF.L.U32 R3, R2, 0x1f, RZ ;  /* 0x0000001f02037819 */ /* 0x000fc800000006ff */
[----:B------:R-:W1:Y:S02]  /*2a50*/  SYNCS.PHASECHK.TRANS64.TRYWAIT P0, [UR5], R3 ;  /* 0x00000003ff0075a7 */ /* 0x000e640008001105 */
[----:B-1----:R-:W-:Y:S05]  /*2a60*/  @!P0 BRA `(.L_x_44) ;  /* 0x0000005000e48947 */ /* 0x002fea0003800000 */
.L_x_140:
[----:B------:R-:W-:-:S04]  /*2a70*/  UIADD3 UR4, UPT, UPT, UR4, 0x1, URZ ;  /* 0x0000000104047890 */ /* 0x000fc8000fffe0ff */
[----:B------:R-:W-:-:S04]  /*2a80*/  UISETP.NE.AND UP0, UPT, UR4, 0x4, UPT ;  /* 0x000000040400788c */ /* 0x000fc8000bf05270 */
[----:B------:R-:W-:Y:S02]  /*2a90*/  USEL UR6, URZ, 0x1, UP0 ;  /* 0x00000001ff067887 */ /* 0x000fe40008000000 */
[----:B------:R-:W-:-:S04]  /*2aa0*/  USEL UR4, UR4, URZ, UP0 ;  /* 0x000000ff04047287 */ /* 0x000fc80008000000 */
[----:B------:R-:W-:Y:S01]  /*2ab0*/  ULEA UR5, UR4, UR13, 0x3 ;  /* 0x0000000d04057291 */ /* 0x000fe2000f8e18ff */
[----:B------:R-:W-:-:S04]  /*2ac0*/  LOP3.LUT R2, R2, UR6, RZ, 0x3c, !PT ;  /* 0x0000000602027c12 */ /* 0x000fc8000f8e3cff */
[----:B-1----:R-:W-:-:S04]  /*2ad0*/  SHF.L.U32 R3, R2, 0x1f, RZ ;  /* 0x0000001f02037819 */ /* 0x002fc800000006ff */
[----:B------:R-:W1:Y:S02]  /*2ae0*/  SYNCS.PHASECHK.TRANS64.TRYWAIT P0, [UR5], R3 ;  /* 0x00000003ff0075a7 */ /* 0x000e640008001105 */
[----:B-1----:R-:W-:Y:S05]  /*2af0*/  @!P0 BRA `(.L_x_45) ;  /* 0x0000005000d88947 */ /* 0x002fea0003800000 */
.L_x_142:
[----:B------:R-:W-:-:S04]  /*2b00*/  UIADD3 UR4, UPT, UPT, UR4, 0x1, URZ ;  /* 0x0000000104047890 */ /* 0x000fc8000fffe0ff */
[----:B------:R-:W-:-:S04]  /*2b10*/  UISETP.NE.AND UP0, UPT, UR4, 0x4, UPT ;  /* 0x000000040400788c */ /* 0x000fc8000bf05270 */
[----:B------:R-:W-:Y:S02]  /*2b20*/  USEL UR5, URZ, 0x1, UP0 ;  /* 0x00000001ff057887 */ /* 0x000fe40008000000 */
[----:B------:R-:W-:-:S04]  /*2b30*/  USEL UR4, UR4, URZ, UP0 ;  /* 0x000000ff04047287 */ /* 0x000fc80008000000 */
[----:B------:R-:W-:Y:S01]  /*2b40*/  ULEA UR4, UR4, UR13, 0x3 ;  /* 0x0000000d04047291 */ /* 0x000fe2000f8e18ff */
[----:B------:R-:W-:-:S04]  /*2b50*/  LOP3.LUT R2, R2, UR5, RZ, 0x3c, !PT ;  /* 0x0000000502027c12 */ /* 0x000fc8000f8e3cff */
[----:B------:R-:W-:Y:S01]  /*2b60*/  SHF.L.U32 R2, R2, 0x1f, RZ ;  /* 0x0000001f02027819 */ /* 0x000fe200000006ff */
[----:B-1----:R-:W-:-:S07]  /*2b70*/  IMAD.U32 R0, RZ, RZ, UR4 ;  /* 0x00000004ff007e24 */ /* 0x002fce000f8e00ff */
.L_x_46:
[----:B-1----:R1:W3:Y:S02]  /*2b80*/  SYNCS.PHASECHK.TRANS64.TRYWAIT P0, [R0+URZ], R2 ;  /* 0x00000002000075a7 */ /* 0x0022e400080011ff */
[----:B---3--:R-:W-:Y:S05]  /*2b90*/  @!P0 NANOSLEEP.SYNCS 0x989680 ;  /* 0x009896800000895d */ /* 0x008fea0003900000 */
[----:B------:R-:W3:Y:S02]  /*2ba0*/  @!P0 SYNCS.PHASECHK.TRANS64 P0, [R0+URZ], R2 ;  /* 0x00000002000085a7 */ /* 0x000ee400080010ff */
[----:B--23--:R-:W-:Y:S05]  /*2bb0*/  @P0 EXIT ;  /* 0x000000000000094d */ /* 0x00cfea0003800000 */
[----:B------:R-:W-:Y:S05]  /*2bc0*/  BRA `(.L_x_46) ;  /* 0xfffffffc00ec7947 */ /* 0x000fea000383ffff */
.L_x_22:
[----:B------:R-:W1:Y:S02]  /*2bd0*/  S2UR UR4, SR_CgaCtaId ;  /* 0x00000000000479c3 */ /* 0x000e640000008800 */
[----:B-1----:R-:W-:-:S04]  /*2be0*/  UISETP.NE.AND UP0, UPT, UR4, URZ, UPT ;  /* 0x000000ff0400728c */ /* 0x002fc8000bf05270 */
[----:B------:R-:W-:-:S09]  /*2bf0*/  UISETP.NE.OR UP0, UPT, UR13, 0x1, UP0 ;  /* 0x000000010d00788c */ /* 0x000fd20008705670 */
[----:B------:R-:W-:Y:S05]  /*2c00*/  BRA.U UP0, `(.L_x_47) ;  /* 0x00000005004c7547 */ /* 0x000fea000b800000 */
[----:B------:R-:W1:Y:S01]  /*2c10*/  S2UR UR5, SR_CgaCtaId ;  /* 0x00000000000579c3 */ /* 0x000e620000008800 */
[----:B------:R-:W-:Y:S01]  /*2c20*/  UMOV UR4, 0x400 ;  /* 0x0000040000047882 */ /* 0x000fe20000000000 */
[----:B------:R-:W-:Y:S01]  /*2c30*/  ISETP.GE.U32.AND P2, PT, R3, 0x4, PT ;  /* 0x000000040300780c */ /* 0x000fe20003f46070 */
[----:B------:R-:W-:Y:S01]  /*2c40*/  IMAD.MOV.U32 R12, RZ, RZ, 0x1 ;  /* 0x00000001ff0c7424 */ /* 0x000fe200078e00ff */
[----:B------:R-:W-:Y:S02]  /*2c50*/  CS2R R10, SRZ ;  /* 0x00000000000a7805 */ /* 0x000fe4000001ff00 */
[----:B------:R-:W-:Y:S01]  /*2c60*/  CS2R R8, SRZ ;  /* 0x0000000000087805 */ /* 0x000fe2000001ff00 */
[----:B-1----:R-:W-:-:S03]  /*2c70*/  ULEA UR6, UR5, UR4, 0x18 ;  /* 0x0000000405067291 */ /* 0x002fc6000f8ec0ff */
[----:B------:R-:W-:-:S09]  /*2c80*/  UMOV UR5, URZ ;  /* 0x000000ff00057c82 */ /* 0x000fd20008000000 */
.L_x_51:
[----:B------:R-:W-:Y:S02]  /*2c90*/  LEA R0, R8, UR6, 0x3 ;  /* 0x0000000608007c11 */ /* 0x000fe4000f8e18ff */
[----:B------:R-:W-:-:S03]  /*2ca0*/  SHF.L.U32 R4, R9, 0x1f, RZ ;  /* 0x0000001f09047819 */ /* 0x000fc600000006ff */
[----:B------:R-:W-:Y:S01]  /*2cb0*/  VIADD R5, R0, 0xf0 ;  /* 0x000000f000057836 */ /* 0x000fe20000000000 */
[----:B------:R-:W1:Y:S02]  /*2cc0*/  SYNCS.PHASECHK.TRANS64.TRYWAIT P0, [R0+URZ+0xe0], R4 ;  /* 0x0000e004000075a7 */ /* 0x000e6400080011ff */
[----:B-1----:R-:W-:Y:S05]  /*2cd0*/  @!P0 BRA `(.L_x_48) ;  /* 0x0000005000788947 */ /* 0x002fea0003800000 */
.L_x_143:
[----:B------:R-:W-:Y:S01]  /*2ce0*/  ULEA UR4, UR5, UR6, 0x3 ;  /* 0x0000000605047291 */ /* 0x000fe2000f8e18ff */
[----:B-1----:R-:W-:Y:S01]  /*2cf0*/  PRMT R0, RZ, 0x654, R5 ;  /* 0x00000654ff007816 */ /* 0x002fe20000000005 */
[----:B------:R-:W-:Y:S01]  /*2d00*/  @!P2 IMAD.MOV.U32 R4, RZ, RZ, 0x10 ;  /* 0x00000010ff04a424 */ /* 0x000fe200078e00ff */
[----:B------:R-:W-:Y:S01]  /*2d10*/  SHF.L.U32 R5, R12, 0x1f, RZ ;  /* 0x0000001f0c057819 */ /* 0x000fe200000006ff */
[----:B------:R-:W-:Y:S01]  /*2d20*/  UIADD3 UR7, UPT, UPT, UR4, 0x80, URZ ;  /* 0x0000008004077890 */ /* 0x000fe2000fffe0ff */
[----:B------:R1:W-:Y:S05]  /*2d30*/  SYNCS.ARRIVE.TRANS64.RED.A1T0 RZ, [R0+URZ], RZ ;  /* 0x000000ff00ff79a7 */ /* 0x0003ea00081004ff */
[----:B------:R-:W-:Y:S01]  /*2d40*/  IMAD.U32 R6, RZ, RZ, UR7 ;  /* 0x00000007ff067e24 */ /* 0x000fe2000f8e00ff */
[----:B------:R-:W2:Y:S04]  /*2d50*/  SYNCS.PHASECHK.TRANS64.TRYWAIT P0, [UR4+0x90], R5 ;  /* 0x00009005ff0075a7 */ /* 0x000ea80008001104 */
[----:B------:R-:W-:Y:S01]  /*2d60*/  PRMT R6, R3, 0x654, R6 ;  /* 0x0000065403067816 */ /* 0x000fe20000000006 */
[----:B-12---:R-:W-:Y:S06]  /*2d70*/  @!P0 BRA `(.L_x_49) ;  /* 0x0000005000648947 */ /* 0x006fec0003800000 */
.L_x_145:
[----:B------:R-:W-:Y:S01]  /*2d80*/  ULEA UR8, UR5, UR6, 0x4 ;  /* 0x0000000605087291 */ /* 0x000fe2000f8e20ff */
[----:B------:R-:W-:Y:S01]  /*2d90*/  SEL R2, R6, R2, !P2 ;  /* 0x0000000206027207 */ /* 0x000fe20005000000 */
[----:B------:R-:W-:Y:S01]  /*2da0*/  UIADD3 UR9, UPT, UPT, UR4, 0x80, URZ ;  /* 0x0000008004097890 */ /* 0x000fe2000fffe0ff */
[----:B-1----:R-:W-:Y:S01]  /*2db0*/  LEA R0, R11, UR6, 0x3 ;  /* 0x000000060b007c11 */ /* 0x002fe2000f8e18ff */
[----:B------:R-:W-:Y:S01]  /*2dc0*/  UIADD3 UR8, UPT, UPT, UR8, 0x110, URZ ;  /* 0x0000011008087890 */ /* 0x000fe2000fffe0ff */
[----:B------:R1:W-:Y:S01]  /*2dd0*/  @!P2 SYNCS.ARRIVE.TRANS64.RED RZ, [R2+URZ], R4 ;  /* 0x0000000402ffa9a7 */ /* 0x0003e200080004ff */
[----:B------:R-:W-:Y:S01]  /*2de0*/  UIADD3 UR4, UPT, UPT, UR5, 0x1, URZ ;  /* 0x0000000105047890 */ /* 0x000fe2000fffe0ff */
[----:B------:R-:W-:-:S03]  /*2df0*/  VIADD R8, R8, 0x1 ;  /* 0x0000000108087836 */ /* 0x000fc60000000000 */
[----:B------:R-:W-:Y:S02]  /*2e00*/  UISETP.NE.AND UP0, UPT, UR4, 0x2, UPT ;  /* 0x000000020400788c */ /* 0x000fe4000bf05270 */
[----:B------:R-:W-:Y:S01]  /*2e10*/  ISETP.NE.AND P0, PT, R8, 0x2, PT ;  /* 0x000000020800780c */ /* 0x000fe20003f05270 */
[----:B------:R-:W-:Y:S06]  /*2e20*/  UGETNEXTWORKID.BROADCAST [UR8], [UR9] ;  /* 0x00000000080073ca */ /* 0x000fec0008000100 */
[----:B------:R-:W-:Y:S02]  /*2e30*/  USEL UR7, URZ, 0x1, UP0 ;  /* 0x00000001ff077887 */ /* 0x000fe40008000000 */
[----:B------:R-:W-:-:S04]  /*2e40*/  USEL UR5, UR4, URZ, UP0 ;  /* 0x000000ff04057287 */ /* 0x000fc80008000000 */
[----:B------:R-:W-:Y:S02]  /*2e50*/  LOP3.LUT R12, R12, UR7, RZ, 0x3c, !PT ;  /* 0x000000070c0c7c12 */ /* 0x000fe4000f8e3cff */
[----:B-1----:R-:W-:-:S04]  /*2e60*/  SHF.L.U32 R4, R10, 0x1f, RZ ;  /* 0x0000001f0a047819 */ /* 0x002fc800000006ff */
[----:B------:R-:W1:Y:S02]  /*2e70*/  SYNCS.PHASECHK.TRANS64.TRYWAIT P1, [R0+URZ+0x80], R4 ;  /* 0x00008004000075a7 */ /* 0x000e6400080211ff */
[----:B-1----:R-:W-:Y:S05]  /*2e80*/  @!P1 BRA `(.L_x_50) ;  /* 0x0000005000389947 */ /* 0x002fea0003800000 */
.L_x_146:
[C---:B-1----:R-:W-:Y:S01]  /*2e90*/  LEA R4, R11.reuse, UR6, 0x4 ;  /* 0x000000060b047c11 */ /* 0x042fe2000f8e20ff */
[----:B------:R-:W-:Y:S01]  /*2ea0*/  VIADD R0, R0, 0x90 ;  /* 0x0000009000007836 */ /* 0x000fe20000000000 */
[----:B------:R-:W-:Y:S01]  /*2eb0*/  SEL R8, R8, RZ, P0 ;  /* 0x000000ff08087207 */ /* 0x000fe20000000000 */
[----:B------:R-:W-:-:S03]  /*2ec0*/  VIADD R11, R11, 0x1 ;  /* 0x000000010b0b7836 */ /* 0x000fc60000000000 */
[----:B------:R-:W1:Y:S01]  /*2ed0*/  LDS.128 R4, [R4+0x110] ;  /* 0x0001100004047984 */ /* 0x000e620000000c00 */
[----:B------:R-:W-:Y:S02]  /*2ee0*/  PRMT R0, RZ, 0x654, R0 ;  /* 0x00000654ff007816 */ /* 0x000fe40000000000 */
[C---:B------:R-:W-:Y:S01]  /*2ef0*/  ISETP.NE.AND P1, PT, R11.reuse, 0x2, PT ;  /* 0x000000020b00780c */ /* 0x040fe20003f25270 */
[----:B------:R-:W-:Y:S01]  /*2f00*/  @!PT LDS RZ, [RZ] ;  /* 0x00000000fffff984 */ /* 0x000fe20000000800 */
[----:B------:R-:W-:Y:S01]  /*2f10*/  @!PT LDS RZ, [RZ] ;  /* 0x00000000fffff984 */ /* 0x000fe20000000800 */
[----:B------:R-:W-:Y:S01]  /*2f20*/  @!PT LDS RZ, [RZ] ;  /* 0x00000000fffff984 */ /* 0x000fe20000000800 */
[----:B------:R-:W-:Y:S01]  /*2f30*/  @!PT LDS RZ, [RZ] ;  /* 0x00000000fffff984 */ /* 0x000fe20000000800 */
[----:B------:R2:W-:Y:S06]  /*2f40*/  MEMBAR.ALL.CTA ;  /* 0x0000000000007992 */ /* 0x0005ec0000008000 */
[----:B--2---:R-:W2:Y:S01]  /*2f50*/  FENCE.VIEW.ASYNC.S ;  /* 0x00000000000073c6 */ /* 0x004ea20000000000 */
[----:B------:R-:W-:Y:S01]  /*2f60*/  SEL R11, R11, RZ, P1 ;  /* 0x000000ff0b0b7207 */ /* 0x000fe20000800000 */
[----:B--2---:R2:W-:Y:S01]  /*2f70*/  SYNCS.ARRIVE.TRANS64.RED.A1T0 RZ, [R0+URZ], RZ ;  /* 0x000000ff00ff79a7 */ /* 0x0045e200081004ff */
[----:B-1----:R-:W-:-:S02]  /*2f80*/  LOP3.LUT P3, RZ, R6, 0x1, RZ, 0xc0, !PT ;  /* 0x0000000106ff7812 */ /* 0x002fc4000786c0ff */
[----:B------:R-:W-:-:S04]  /*2f90*/  SEL R4, RZ, 0x1, P1 ;  /* 0x00000001ff047807 */ /* 0x000fc80000800000 */
[----:B------:R-:W-:Y:S02]  /*2fa0*/  LOP3.LUT R10, R10, R4, RZ, 0x3c, !PT ;  /* 0x000000040a0a7212 */ /* 0x000fe400078e3cff */
[----:B--2---:R-:W-:-:S04]  /*2fb0*/  SEL R0, RZ, 0x1, P0 ;  /* 0x00000001ff007807 */ /* 0x004fc80000000000 */
[----:B------:R-:W-:Y:S01]  /*2fc0*/  LOP3.LUT R9, R9, R0, RZ, 0x3c, !PT ;  /* 0x0000000009097212 */ /* 0x000fe200078e3cff */
[----:B------:R-:W-:Y:S06]  /*2fd0*/  @P3 BRA `(.L_x_51) ;  /* 0xfffffffc002c3947 */ /* 0x000fec000383ffff */
[----:B------:R-:W-:Y:S01]  /*2fe0*/  ULEA UR4, UR5, UR6, 0x3 ;  /* 0x0000000605047291 */ /* 0x000fe2000f8e18ff */
[----:B------:R-:W-:-:S08]  /*2ff0*/  SHF.L.U32 R2, R12, 0x1f, RZ ;  /* 0x0000001f0c027819 */ /* 0x000fd000000006ff */
[----:B------:R-:W1:Y:S02]  /*3000*/  SYNCS.PHASECHK.TRANS64 P0, [UR4+0x90], R2 ;  /* 0x00009002ff0075a7 */ /* 0x000e640008001004 */
[----:B-1----:R-:W-:Y:S05]  /*3010*/  @P0 BRA `(.L_x_52) ;  /* 0x0000000000080947 */ /* 0x002fea0003800000 */
[----:B------:R-:W1:Y:S02]  /*3020*/  SYNCS.PHASECHK.TRANS64.TRYWAIT P0, [UR4+0x90], R2 ;  /* 0x00009002ff0075a7 */ /* 0x000e640008001104 */
[----:B-1----:R-:W-:Y:S05]  /*3030*/  @!P0 BRA `(.L_x_53) ;  /* 0x0000004c00e08947 */ /* 0x002fea0003800000 */
.L_x_52:
[----:B------:R-:W-:-:S04]  /*3040*/  UIADD3 UR7, UPT, UPT, UR5, 0x1, URZ ;  /* 0x0000000105077890 */ /* 0x000fc8000fffe0ff */
[----:B------:R-:W-:-:S04]  /*3050*/  UISETP.NE.AND UP0, UPT, UR7, 0x2, UPT ;  /* 0x000000020700788c */ /* 0x000fc8000bf05270 */
[----:B------:R-:W-:Y:S02]  /*3060*/  USEL UR8, URZ, 0x1, UP0 ;  /* 0x00000001ff087887 */ /* 0x000fe40008000000 */
[----:B------:R-:W-:-:S04]  /*3070*/  USEL UR7, UR7, URZ, UP0 ;  /* 0x000000ff07077287 */ /* 0x000fc80008000000 */
[----:B------:R-:W-:Y:S01]  /*3080*/  ULEA UR7, UR7, UR6, 0x3 ;  /* 0x0000000607077291 */ /* 0x000fe2000f8e18ff */
[----:B-1----:R-:W-:-:S04]  /*3090*/  LOP3.LUT R2, R12, UR8, RZ, 0x3c, !PT ;  /* 0x000000080c027c12 */ /* 0x002fc8000f8e3cff */
[----:B------:R-:W-:-:S04]  /*30a0*/  SHF.L.U32 R0, R2, 0x1f, RZ ;  /* 0x0000001f02007819 */ /* 0x000fc800000006ff */
[----:B------:R-:W1:Y:S02]  /*30b0*/  SYNCS.PHASECHK.TRANS64 P0, [UR7+0x90], R0 ;  /* 0x00009000ff0075a7 */ /* 0x000e640008001007 */
[----:B-1----:R-:W-:Y:S05]  /*30c0*/  @P0 EXIT ;  /* 0x000000000000094d */ /* 0x002fea0003800000 */
[----:B------:R-:W-:Y:S02]  /*30d0*/  SHF.L.U32 R2, R2, 0x1f, RZ ;  /* 0x0000001f02027819 */ /* 0x000fe400000006ff */
[----:B------:R-:W-:-:S07]  /*30e0*/  MOV R0, UR7 ;  /* 0x0000000700007c02 */ /* 0x000fce0008000f00 */
.L_x_54:
[----:B-1----:R1:W2:Y:S02]  /*30f0*/  SYNCS.PHASECHK.TRANS64.TRYWAIT P0, [R0+URZ+0x90], R2 ;  /* 0x00009002000075a7 */ /* 0x0022a400080011ff */
[----:B--2---:R-:W-:Y:S05]  /*3100*/  @!P0 NANOSLEEP.SYNCS 0x989680 ;  /* 0x009896800000895d */ /* 0x004fea0003900000 */
[----:B------:R-:W2:Y:S02]  /*3110*/  @!P0 SYNCS.PHASECHK.TRANS64 P0, [R0+URZ+0x90], R2 ;  /* 0x00009002000085a7 */ /* 0x000ea400080010ff */
[----:B--2---:R-:W-:Y:S05]  /*3120*/  @P0 EXIT ;  /* 0x000000000000094d */ /* 0x004fea0003800000 */
[----:B------:R-:W-:Y:S05]  /*3130*/  BRA `(.L_x_54) ;  /* 0xfffffffc00ec7947 */ /* 0x000fea000383ffff */
.L_x_47:
[----:B------:R-:W-:Y:S05]  /*3140*/  BRA.U UP4, `(.L_x_55) ;  /* 0x0000001104a47547 */ /* 0x000fea000b800000 */
[----:B------:R-:W1:Y:S01]  /*3150*/  S2UR UR7, SR_CgaCtaId ;  /* 0x00000000000779c3 */ /* 0x000e620000008800 */
[----:B------:R-:W-:Y:S01]  /*3160*/  UMOV UR4, 0x40 ;  /* 0x0000004000047882 */ /* 0x000fe20000000000 */
[----:B------:R-:W-:Y:S01]  /*3170*/  NOP ;  /* 0x0000000000007918 */ /* 0x000fe20000000000 */
[----:B------:R-:W-:Y:S01]  /*3180*/  UMOV UR6, 0x400 ;  /* 0x0000040000067882 */ /* 0x000fe20000000000 */
[----:B-1----:R-:W-:Y:S02]  /*3190*/  ULEA UR5, UR7, UR4, 0x18 ;  /* 0x0000000407057291 */ /* 0x002fe4000f8ec0ff */
[----:B------:R-:W-:-:S07]  /*31a0*/  ULEA UR6, UR7, UR6, 0x18 ;  /* 0x0000000607067291 */ /* 0x000fce000f8ec0ff */
[----:B------:R-:W1:Y:S02]  /*31b0*/  LDS.U8 R3, [UR5+0x1c] ;  /* 0x00001c05ff037984 */ /* 0x000e640008000000 */
[----:B-1----:R-:W-:-:S13]  /*31c0*/  ISETP.NE.AND P0, PT, R3, RZ, PT ;  /* 0x000000ff0300720c */ /* 0x002fda0003f05270 */
[----:B------:R-:W-:Y:S05]  /*31d0*/  @P0 BRA `(.L_x_56) ;  /* 0x0000000400080947 */ /* 0x000fea0003800000 */
[----:B------:R-:W-:Y:S02]  /*31e0*/  UISETP.NE.U32.AND UP1, UPT, UR33, 0x1, UPT ;  /* 0x000000012100788c */ /* 0x000fe4000bf25070 */
[----:B------:R-:W-:-:S07]  /*31f0*/  UIADD3 UR7, UPT, UPT, UR5, 0x8, URZ ;  /* 0x0000000805077890 */ /* 0x000fce000fffe0ff */
[----:B------:R-:W-:Y:S05]  /*3200*/  BRA.U !UP1, `(.L_x_57) ;  /* 0x00000001099c7547 */ /* 0x000fea000b800000 */
[----:B------:R-:W-:Y:S01]  /*3210*/  ELECT P0, URZ, PT ;  /* 0x0000000000ff782f */ /* 0x000fe20003800000 */
[----:B------:R-:W-:-:S12]  /*3220*/  BSSY B0, `(.L_x_57) ;  /* 0x0000025000007945 */ /* 0x000fd80003800000 */
[----:B------:R-:W-:Y:S05]  /*3230*/  @!P0 BRA `(.L_x_58) ;  /* 0x00000000008c8947 */ /* 0x000fea0003800000 */
[----:B------:R-:W-:-:S05]  /*3240*/  UMOV UR4, 0x10 ;  /* 0x0000001000047882 */ /* 0x000fca0000000000 */
[----:B------:R-:W-:Y:S04]  /*3250*/  DEPBAR.LE SB1, 0x36 ;  /* 0x00009d800000791a */ /* 0x000fe80000000000 */
[----:B------:R-:W1:Y:S02]  /*3260*/  UTCATOMSWS.2CTA.FIND_AND_SET.ALIGN UP0, UR4, UR4 ;  /* 0x00000004000475e3 */ /* 0x000e640008200800 */
[----:B-1----:R-:W-:Y:S01]  /*3270*/  MOV R10, UR4 ;  /* 0x00000004000a7c02 */ /* 0x002fe20008000f00 */
[----:B------:R-:W-:Y:S06]  /*3280*/  BRA.U UP0, `(.L_x_59) ;  /* 0x0000000100187547 */ /* 0x000fec000b800000 */
.L_x_60:
[----:B------:R-:W-:Y:S05]  /*3290*/  NANOSLEEP 0x64 ;  /* 0x000000640000795d */ /* 0x000fea0003800000 */
[----:B------:R-:W-:-:S05]  /*32a0*/  UMOV UR4, 0x10 ;  /* 0x0000001000047882 */ /* 0x000fca0000000000 */
[----:B------:R-:W-:Y:S04]  /*32b0*/  DEPBAR.LE SB1, 0x36 ;  /* 0x00009d800000791a */ /* 0x000fe80000000000 */
[----:B------:R-:W1:Y:S02]  /*32c0*/  UTCATOMSWS.2CTA.FIND_AND_SET.ALIGN UP0, UR4, UR4 ;  /* 0x00000004000475e3 */ /* 0x000e640008200800 */
[----:B-1----:R-:W-:Y:S01]  /*32d0*/  MOV R10, UR4 ;  /* 0x00000004000a7c02 */ /* 0x002fe20008000f00 */
[----:B------:R-:W-:Y:S05]  /*32e0*/  BRA.U !UP0, `(.L_x_60) ;  /* 0xfffffffd08e87547 */ /* 0x000fea000b83ffff */
.L_x_59:
[----:B------:R-:W1:Y:S01]  /*32f0*/  LDS R6, [UR5+0x10] ;  /* 0x00001005ff067984 */ /* 0x000e620008000800 */
[----:B------:R-:W-:Y:S01]  /*3300*/  IMAD.U32 R3, RZ, RZ, UR6 ;  /* 0x00000006ff037e24 */ /* 0x000fe2000f8e00ff */
[----:B------:R-:W-:-:S03]  /*3310*/  MOV R4, UR34 ;  /* 0x0000002200047c02 */ /* 0x000fc60008000f00 */
[----:B------:R-:W-:Y:S01]  /*3320*/  VIADD R3, R3, 0x130 ;  /* 0x0000013003037836 */ /* 0x000fe20000000000 */
[----:B-1----:R-:W-:-:S04]  /*3330*/  SHF.L.U32 R6, R6, 0x1f, RZ ;  /* 0x0000001f06067819 */ /* 0x002fc800000006ff */
[----:B------:R-:W1:Y:S02]  /*3340*/  SYNCS.PHASECHK.TRANS64.TRYWAIT P0, [UR5+0x8], R6 ;  /* 0x00000806ff0075a7 */ /* 0x000e640008001105 */
[----:B-1----:R-:W-:Y:S05]  /*3350*/  @P0 BRA `(.L_x_61) ;  /* 0x0000000000080947 */ /* 0x002fea0003800000 */
[----:B------:R-:W1:Y:S02]  /*3360*/  SYNCS.PHASECHK.TRANS64.TRYWAIT P0, [UR5+0x8], R6 ;  /* 0x00000806ff0075a7 */ /* 0x000e640008001105 */
[----:B-1----:R-:W-:Y:S05]  /*3370*/  @!P0 BRA `(.L_x_62) ;  /* 0x0000004c00288947 */ /* 0x002fea0003800000 */
.L_x_61:
[----:B------:R-:W-:Y:S01]  /*3380*/  PRMT R4, R4, 0x654, R3 ;  /* 0x0000065404047816 */ /* 0x000fe20000000003 */
[----:B------:R-:W-:Y:S01]  /*3390*/  HFMA2 R3, -RZ, RZ, 0, 5.9604644775390625e-08 ;  /* 0x00000001ff037431 */ /* 0x000fe200000001ff */
[----:B------:R-:W-:Y:S01]  /*33a0*/  UPRMT UR4, UR34, 0x654, UR7 ;  /* 0x0000065422047896 */ /* 0x000fe20008000007 */
[----:B------:R-:W-:Y:S02]  /*33b0*/  IMAD.MOV.U32 R8, RZ, RZ, 0xffff ;  /* 0x0000ffffff087424 */ /* 0x000fe400078e00ff */
[----:B-1----:R-:W-:Y:S02]  /*33c0*/  IMAD.MOV.U32 R6, RZ, RZ, 0x4 ;  /* 0x00000004ff067424 */ /* 0x002fe400078e00ff */
[----:B------:R-:W-:Y:S01]  /*33d0*/  IMAD.SHL.U32 R9, R10, 0x20, RZ ;  /* 0x000000200a097824 */ /* 0x000fe200078e00ff */
[----:B------:R-:W-:Y:S02]  /*33e0*/  MOV R5, UR4 ;  /* 0x0000000400057c02 */ /* 0x000fe40008000f00 */
[-C--:B------:R-:W-:Y:S01]  /*33f0*/  SHF.L.U32 R8, R8, R10.reuse, RZ ;  /* 0x0000000a08087219 */ /* 0x080fe200000006ff */
[----:B------:R1:W-:Y:S01]  /*3400*/  SYNCS.ARRIVE.TRANS64.RED RZ, [UR4], R6 ;  /* 0x00000006ffff79a7 */ /* 0x0003e20008000404 */
[----:B------:R-:W-:Y:S01]  /*3410*/  SHF.L.U32 R7, R3, R10, RZ ;  /* 0x0000000a03077219 */ /* 0x000fe200000006ff */
[----:B------:R1:W-:Y:S04]  /*3420*/  STS [UR6+0x130], R9 ;  /* 0x00013009ff007988 */ /* 0x0003e80008000806 */
[----:B------:R1:W-:Y:S04]  /*3430*/  STAS [R4.64], R10 ;  /* 0x0000000a04007dbd */ /* 0x0003e8000c0008ff */
[----:B------:R1:W-:Y:S04]  /*3440*/  ATOMS.OR RZ, [UR5+0x14], R8 ;  /* 0x00001408ffff798c */ /* 0x0003e8000b000005 */
[----:B------:R1:W-:Y:S04]  /*3450*/  ATOMS.OR RZ, [UR5+0x18], R7 ;  /* 0x00001807ffff798c */ /* 0x0003e8000b000005 */
[----:B------:R1:W-:Y:S02]  /*3460*/  ATOMS.XOR RZ, [UR5+0x10], R3 ;  /* 0x00001003ffff798c */ /* 0x0003e4000b800005 */
.L_x_58:
[----:B------:R-:W-:Y:S05]  /*3470*/  BSYNC B0 ;  /* 0x0000000000007941 */ /* 0x000fea0003800000 */
.L_x_57:
[----:B------:R-:W-:Y:S05]  /*3480*/  BRA.U UP1, `(.L_x_63) ;  /* 0x00000001016c7547 */ /* 0x000fea000b800000 */
[----:B------:R-:W-:-:S03]  /*3490*/  UMOV UR4, 0xffffffff ;  /* 0xffffffff00047882 */ /* 0x000fc60000000000 */
[----:B------:R-:W-:Y:S05]  /*34a0*/  BRA.DIV UR4, `(.L_x_64) ;  /* 0x0000004a04f47947 */ /* 0x000fea000b800000 */
[----:B------:R-:W-:-:S13]  /*34b0*/  ELECT P6, URZ, PT ;  /* 0x0000000000ff782f */ /* 0x000fda00038c0000 */
.L_x_150:
[----:B------:R-:W-:Y:S05]  /*34c0*/  @!P6 BRA `(.L_x_63) ;  /* 0x00000000005ce947 */ /* 0x000fea0003800000 */
[----:B-1----:R-:W1:Y:S02]  /*34d0*/  LDS R4, [UR5+0x10] ;  /* 0x00001005ff047984 */ /* 0x002e640008000800 */
[----:B-1----:R-:W-:-:S04]  /*34e0*/  SHF.L.U32 R4, R4, 0x1f, RZ ;  /* 0x0000001f04047819 */ /* 0x002fc800000006ff */
[----:B------:R-:W1:Y:S02]  /*34f0*/  SYNCS.PHASECHK.TRANS64.TRYWAIT P0, [UR5+0x8], R4 ;  /* 0x00000804ff0075a7 */ /* 0x000e640008001105 */
[----:B-1----:R-:W-:Y:S05]  /*3500*/  @P0 BRA `(.L_x_65) ;  /* 0x0000000000080947 */ /* 0x002fea0003800000 */
[----:B------:R-:W1:Y:S02]  /*3510*/  SYNCS.PHASECHK.TRANS64.TRYWAIT P0, [UR5+0x8], R4 ;  /* 0x00000804ff0075a7 */ /* 0x000e640008001105 */
[----:B-1----:R-:W-:Y:S05]  /*3520*/  @!P0 BRA `(.L_x_66) ;  /* 0x0000004800f48947 */ /* 0x002fea0003800000 */
.L_x_65:
[----:B------:R-:W2:Y:S01]  /*3530*/  LDS R6, [UR6+0x130] ;  /* 0x00013006ff067984 */ /* 0x000ea20008000800 */
[----:B-1----:R-:W-:Y:S02]  /*3540*/  HFMA2 R3, -RZ, RZ, 0, 5.9604644775390625e-08 ;  /* 0x00000001ff037431 */ /* 0x002fe400000001ff */
[----:B------:R-:W-:Y:S01]  /*3550*/  IMAD.MOV.U32 R4, RZ, RZ, 0xffff ;  /* 0x0000ffffff047424 */ /* 0x000fe200078e00ff */
[----:B------:R-:W-:Y:S01]  /*3560*/  UPRMT UR4, UR34, 0x654, UR7 ;  /* 0x0000065422047896 */ /* 0x000fe20008000007 */
[----:B--2---:R-:W-:-:S03]  /*3570*/  IMAD.SHL.U32 R5, R6, 0x20, RZ ;  /* 0x0000002006057824 */ /* 0x004fc600078e00ff */
[-C--:B------:R-:W-:Y:S02]  /*3580*/  SHF.L.U32 R4, R4, R6.reuse, RZ ;  /* 0x0000000604047219 */ /* 0x080fe400000006ff */
[----:B------:R-:W-:Y:S01]  /*3590*/  SHF.L.U32 R6, R3, R6, RZ ;  /* 0x0000000603067219 */ /* 0x000fe200000006ff */
[----:B------:R2:W-:Y:S04]  /*35a0*/  STS [UR6+0x130], R5 ;  /* 0x00013005ff007988 */ /* 0x0005e80008000806 */
[----:B------:R2:W-:Y:S04]  /*35b0*/  ATOMS.OR RZ, [UR5+0x14], R4 ;  /* 0x00001404ffff798c */ /* 0x0005e8000b000005 */
[----:B------:R2:W-:Y:S01]  /*35c0*/  ATOMS.OR RZ, [UR5+0x18], R6 ;  /* 0x00001806ffff798c */ /* 0x0005e2000b000005 */
[----:B------:R-:W-:Y:S03]  /*35d0*/  SYNCS.ARRIVE.TRANS64.RED.A1T0 RZ, [UR4], RZ ;  /* 0x000000ffffff79a7 */ /* 0x000fe60008100404 */
[----:B------:R2:W-:Y:S01]  /*35e0*/  ATOMS.XOR RZ, [UR5+0x10], R3 ;  /* 0x00001003ffff798c */ /* 0x0005e2000b800005 */
[----:B------:R-:W-:Y:S05]  /*35f0*/  BRA `(.L_x_63) ;  /* 0x0000000000107947 */ /* 0x000fea0003800000 */
.L_x_56:
[----:B------:R-:W-:Y:S02]  /*3600*/  MOV R3, 0xffffffff ;  /* 0xffffffff00037802 */ /* 0x000fe40000000f00 */
[----:B------:R-:W-:-:S03]  /*3610*/  MOV R4, 0x3640 ;  /* 0x0000364000047802 */ /* 0x000fc60000000f00 */
[----:B------:R1:W-:Y:S04]  /*3620*/  STS [UR6+0x130], R3 ;  /* 0x00013003ff007988 */ /* 0x0003e80008000806 */
[----:B-1---5:R-:W-:Y:S05]  /*3630*/  CALL.REL.NOINC `($__internal_1_$__cuda_sm10x_tcgen05_guardrail_trap_phase_invalid_during_alloc) ;  /* 0x0000005000547944 */ /* 0x022fea0003c00000 */
.L_x_63:
[----:B------:R-:W-:Y:S05]  /*3640*/  WARPSYNC.ALL ;  /* 0x0000000000007948 */ /* 0x000fea0003800000 */
[----:B------:R-:W3:Y:S01]  /*3650*/  S2UR UR4, SR_CgaCtaId ;  /* 0x00000000000479c3 */ /* 0x000ee20000008800 */
[----:B------:R-:W-:Y:S01]  /*3660*/  UMOV UR17, 0x400 ;  /* 0x0000040000117882 */ /* 0x000fe20000000000 */
[----:B------:R-:W-:-:S06]  /*3670*/  NOP ;  /* 0x0000000000007918 */ /* 0x000fcc0000000000 */
[----:B------:R-:W-:Y:S06]  /*3680*/  BAR.ARV 0x6, 0xa0 ;  /* 0x0182800000007b1d */ /* 0x000fec0000002000 */
[----:B------:R-:W4:Y:S01]  /*3690*/  LDCU UR6, c[0x0][0x38c] ;  /* 0x00007180ff0677ac */ /* 0x000f220008000800 */
[----:B------:R-:W-:Y:S01]  /*36a0*/  LOP3.LUT R0, R0, 0xffff, RZ, 0xc0, !PT ;  /* 0x0000ffff00007812 */ /* 0x000fe200078ec0ff */
[----:B-1----:R-:W-:Y:S01]  /*36b0*/  IMAD.MOV.U32 R9, RZ, RZ, 0x1 ;  /* 0x00000001ff097424 */ /* 0x002fe200078e00ff */
[----:B------:R-:W-:Y:S01]  /*36c0*/  LOP3.LUT R2, R2, 0xffff, RZ, 0xc0, !PT ;  /* 0x0000ffff02027812 */ /* 0x000fe200078ec0ff */
[----:B------:R-:W-:Y:S01]  /*36d0*/  IMAD.MOV.U32 R8, RZ, RZ, RZ ;  /* 0x000000ffff087224 */ /* 0x000fe200078e00ff */
[----:B------:R-:W-:Y:S01]  /*36e0*/  R2UR UR30, R0 ;  /* 0x00000000001e72ca */ /* 0x000fe200000e0000 */
[----:B------:R-:W-:Y:S01]  /*36f0*/  UMOV UR24, URZ ;  /* 0x000000ff00187c82 */ /* 0x000fe20008000000 */
[----:B------:R-:W-:Y:S01]  /*3700*/  R2UR UR20, R2 ;  /* 0x00000000021472ca */ /* 0x000fe200000e0000 */
[----:B------:R-:W-:Y:S01]  /*3710*/  UMOV UR15, URZ ;  /* 0x000000ff000f7c82 */ /* 0x000fe20008000000 */
[----:B------:R-:W-:Y:S01]  /*3720*/  UMOV UR14, URZ ;  /* 0x000000ff000e7c82 */ /* 0x000fe20008000000 */
[----:B---3--:R-:W-:-:S02]  /*3730*/  ULEA UR17, UR4, UR17, 0x18 ;  /* 0x0000001104117291 */ /* 0x008fc4000f8ec0ff */
[----:B------:R-:W-:Y:S02]  /*3740*/  UISETP.NE.AND UP3, UPT, UR33, URZ, UPT ;  /* 0x000000ff2100728c */ /* 0x000fe4000bf65270 */
[----:B------:R-:W-:Y:S02]  /*3750*/  UIADD3 UR5, UPT, UPT, UR17, 0x3300, URZ ;  /* 0x0000330011057890 */ /* 0x000fe4000fffe0ff */
[----:B------:R-:W-:Y:S02]  /*3760*/  UIADD3 UR4, UPT, UPT, UR17, 0x7300, URZ ;  /* 0x0000730011047890 */ /* 0x000fe4000fffe0ff */
[----:B----4-:R-:W-:Y:S01]  /*3770*/  UIADD3 UR6, UPT, UPT, UR6, 0x1f, URZ ;  /* 0x0000001f06067890 */ /* 0x010fe2000fffe0ff */
[----:B--2---:R-:W1:Y:S01]  /*3780*/  LDS R3, [UR17+0x130] ;  /* 0x00013011ff037984 */ /* 0x004e620008000800 */
[----:B------:R-:W-:Y:S02]  /*3790*/  USHF.R.U32.HI UR5, URZ, 0x4, UR5 ;  /* 0x00000004ff057899 */ /* 0x000fe40008011605 */
[----:B------:R-:W-:-:S02]  /*37a0*/  USHF.R.S32.HI UR25, URZ, 0x1f, UR6 ;  /* 0x0000001fff197899 */ /* 0x000fc40008011406 */
[----:B------:R-:W-:Y:S02]  /*37b0*/  USHF.R.U32.HI UR4, URZ, 0x4, UR4 ;  /* 0x00000004ff047899 */ /* 0x000fe40008011604 */
[----:B------:R-:W-:Y:S02]  /*37c0*/  ULEA.HI UR25, UR25, UR6, URZ, 0x5 ;  /* 0x0000000619197291 */ /* 0x000fe4000f8f28ff */
[----:B------:R-:W-:Y:S02]  /*37d0*/  ULOP3.LUT UR5, UR5, 0x3fff, URZ, 0xc0, !UPT ;  /* 0x00003fff05057892 */ /* 0x000fe4000f8ec0ff */
[----:B------:R-:W-:Y:S02]  /*37e0*/  USHF.R.S32.HI UR25, URZ, 0x5, UR25 ;  /* 0x00000005ff197899 */ /* 0x000fe40008011419 */
[----:B------:R-:W-:Y:S02]  /*37f0*/  ULOP3.LUT UR22, UR4, 0x3fff, URZ, 0xc0, !UPT ;  /* 0x00003fff04167892 */ /* 0x000fe4000f8ec0ff */
[----:B------:R-:W-:-:S02]  /*3800*/  UISETP.LT.AND UP0, UPT, UR25, 0x1, UPT ;  /* 0x000000011900788c */ /* 0x000fc4000bf01270 */
[----:B------:R-:W-:Y:S02]  /*3810*/  ULOP3.LUT UR21, UR5, 0x10000, URZ, 0xfc, !UPT ;  /* 0x0001000005157892 */ /* 0x000fe4000f8efcff */
[----:B------:R-:W-:Y:S02]  /*3820*/  ULOP3.LUT UR22, UR22, 0x10000, URZ, 0xfc, !UPT ;  /* 0x0001000016167892 */ /* 0x000fe4000f8efcff */
[----:B------:R-:W-:Y:S01]  /*3830*/  USEL UR31, UR25, 0x1, !UP0 ;  /* 0x00000001191f7887 */ /* 0x000fe2000c000000 */
[----:B------:R-:W-:Y:S01]  /*3840*/  UMOV UR28, 0x0 ;  /* 0x00000000001c7882 */ /* 0x000fe20000000000 */
[----:B------:R-:W-:Y:S01]  /*3850*/  UMOV UR29, 0x8100490 ;  /* 0x08100490001d7882 */ /* 0x000fe20000000000 */
[----:B------:R-:W-:Y:S01]  /*3860*/  UMOV UR26, 0x0 ;  /* 0x00000000001a7882 */ /* 0x000fe20000000000 */
[----:B------:R-:W-:Y:S01]  /*3870*/  UMOV UR27, 0x8100490 ;  /* 0x08100490001b7882 */ /* 0x000fe20000000000 */
[----:B-1----:R-:W-:Y:S02]  /*3880*/  R2UR UR32, R3 ;  /* 0x00000000032072ca */ /* 0x002fe400000e0000 */
[----:B------:R-:W-:-:S13]  /*3890*/  CS2R R2, SRZ ;  /* 0x0000000000027805 */ /* 0x000fda000001ff00 */
.L_x_74:
[C---:B------:R-:W-:Y:S02]  /*38a0*/  LEA R0, R8.reuse, UR17, 0x3 ;  /* 0x0000001108007c11 */ /* 0x040fe4000f8e18ff */
[----:B------:R-:W-:Y:S02]  /*38b0*/  SHF.L.U32 R4, R3, 0x1f, RZ ;  /* 0x0000001f03047819 */ /* 0x000fe400000006ff */
[----:B------:R-:W-:Y:S02]  /*38c0*/  LEA R5, R8, UR17, 0x4 ;  /* 0x0000001108057c11 */ /* 0x000fe4000f8e20ff */
[----:B------:R-:W1:Y:S02]  /*38d0*/  SYNCS.PHASECHK.TRANS64.TRYWAIT P0, [R0+URZ+0x80], R4 ;  /* 0x00008004000075a7 */ /* 0x000e6400080011ff */
[----:B-1-3--:R-:W-:Y:S05]  /*38e0*/  @!P0 BRA `(.L_x_67) ;  /* 0x00000048001c8947 */ /* 0x00afea0003800000 */
.L_x_151:
[----:B-1----:R-:W1:Y:S01]  /*38f0*/  LDS.128 R4, [R5+0x110] ;  /* 0x0001100005047984 */ /* 0x002e620000000c00 */
[----:B------:R-:W-:Y:S02]  /*3900*/  VIADD R0, R0, 0x90 ;  /* 0x0000009000007836 */ /* 0x000fe40000000000 */
[----:B------:R-:W-:Y:S01]  /*3910*/  VIADD R8, R8, 0x1 ;  /* 0x0000000108087836 */ /* 0x000fe20000000000 */
[----:B------:R-:W-:Y:S01]  /*3920*/  @!PT LDS RZ, [RZ] ;  /* 0x00000000fffff984 */ /* 0x000fe20000000800 */
[----:B------:R-:W-:Y:S01]  /*3930*/  @!PT LDS RZ, [RZ] ;  /* 0x00000000fffff984 */ /* 0x000fe20000000800 */
[----:B------:R-:W-:Y:S01]  /*3940*/  @!PT LDS RZ, [RZ] ;  /* 0x00000000fffff984 */ /* 0x000fe20000000800 */
[----:B------:R-:W-:Y:S01]  /*3950*/  @!PT LDS RZ, [RZ] ;  /* 0x00000000fffff984 */ /* 0x000fe20000000800 */
[----:B------:R2:W-:Y:S06]  /*3960*/  MEMBAR.ALL.CTA ;  /* 0x0000000000007992 */ /* 0x0005ec0000008000 */
[----:B--2---:R-:W2:Y:S01]  /*3970*/  FENCE.VIEW.ASYNC.S ;  /* 0x00000000000073c6 */ /* 0x004ea20000000000 */
[----:B------:R-:W-:-:S04]  /*3980*/  PRMT R0, RZ, 0x654, R0 ;  /* 0x00000654ff007816 */ /* 0x000fc80000000000 */
[----:B--2---:R2:W-:Y:S01]  /*3990*/  SYNCS.ARRIVE.TRANS64.RED.A1T0 RZ, [R0+URZ], RZ ;  /* 0x000000ff00ff79a7 */ /* 0x0045e200081004ff */
[----:B-1----:R-:W-:Y:S01]  /*39a0*/  LOP3.LUT P1, RZ, R6, 0x1, RZ, 0xc0, !PT ;  /* 0x0000000106ff7812 */ /* 0x002fe2000782c0ff */
[----:B--2---:R-:W-:-:S12]  /*39b0*/  BRA.U UP3, `(.L_x_68) ;  /* 0x0000000103e07547 */ /* 0x004fd8000b800000 */
[----:B------:R-:W1:Y:S01]  /*39c0*/  LDCU UR4, c[0x0][0x38c] ;  /* 0x00007180ff0477ac */ /* 0x000e620008000800 */
[----:B------:R-:W-:Y:S02]  /*39d0*/  PLOP3.LUT P2, PT, PT, PT, PT, 0x80, 0x8 ;  /* 0x000000000008781c */ /* 0x000fe40003f4f070 */
[----:B------:R-:W-:Y:S01]  /*39e0*/  SHF.L.U32 R4, R9, 0x1f, RZ ;  /* 0x0000001f09047819 */ /* 0x000fe200000006ff */
[----:B------:R-:W-:Y:S02]  /*39f0*/  ULEA UR23, UR24, UR17, 0x3 ;  /* 0x0000001118177291 */ /* 0x000fe4000f8e18ff */
[----:B------:R-:W-:Y:S02]  /*3a00*/  ULEA UR18, UR24, UR32, 0x5 ;  /* 0x0000002018127291 */ /* 0x000fe4000f8e28ff */
[----:B-1----:R-:W-:-:S06]  /*3a10*/  UISETP.GE.AND UP0, UPT, UR4, 0x1, UPT ;  /* 0x000000010400788c */ /* 0x002fcc000bf06270 */
[----:B------:R-:W-:-:S05]  /*3a20*/  PLOP3.LUT P0, PT, PT, PT, UP0, 0x80, 0x8 ;  /* 0x000000000008781c */ /* 0x000fca0003f0f008 */
[----:B------:R-:W-:-:S08]  /*3a30*/  @UP0 ULEA UR4, UR15, UR17, 0x3 ;  /* 0x000000110f040291 */ /* 0x000fd0000f8e18ff */
[----:B------:R-:W-:-:S04]  /*3a40*/  @P0 SHF.L.U32 R0, R2, 0x1f, RZ ;  /* 0x0000001f02000819 */ /* 0x000fc800000006ff */
[----:B------:R1:W2:Y:S01]  /*3a50*/  @P0 SYNCS.PHASECHK.TRANS64.TRYWAIT P2, [UR4], R0 ;  /* 0x00000000ff0005a7 */ /* 0x0002a20008041104 */
[----:B------:R-:W3:Y:S02]  /*3a60*/  SYNCS.PHASECHK.TRANS64.TRYWAIT P0, [UR23+0xc0], R4 ;  /* 0x0000c004ff0075a7 */ /* 0x000ee40008001117 */
[----:B-123--:R-:W-:Y:S05]  /*3a70*/  @!P0 BRA `(.L_x_69) ;  /* 0x0000004400cc8947 */ /* 0x00efea0003800000 */
.L_x_153:
[----:B------:R-:W-:Y:S01]  /*3a80*/  UMOV UR19, UR14 ;  /* 0x0000000e00137c82 */ /* 0x000fe20008000000 */
[----:B------:R-:W-:Y:S05]  /*3a90*/  BRA.U !UP0, `(.L_x_70) ;  /* 0x0000000108987547 */ /* 0x000fea000b800000 */
[----:B------:R-:W-:Y:S02]  /*3aa0*/  UIADD3 UR19, UPT, UPT, UR31, UR14, URZ ;  /* 0x0000000e1f137290 */ /* 0x000fe4000fffe0ff */
[----:B------:R-:W-:Y:S01]  /*3ab0*/  UPLOP3.LUT UP2, UPT, UPT, UPT, UPT, 0x40, 0x4 ;  /* 0x000000000004789c */ /* 0x000fe20003f4e870 */
[----:B------:R-:W-:Y:S01]  /*3ac0*/  UMOV UR16, UR25 ;  /* 0x0000001900107c82 */ /* 0x000fe20008000000 */
[----:B------:R-:W-:-:S09]  /*3ad0*/  UMOV UR6, UR15 ;  /* 0x0000000f00067c82 */ /* 0x000fd20008000000 */
.L_x_73:
[----:B--2---:R-:W-:Y:S01]  /*3ae0*/  ULEA UR5, UR6, UR17, 0x3 ;  /* 0x0000001106057291 */ /* 0x004fe2000f8e18ff */
[----:B---3--:R-:W-:Y:S11]  /*3af0*/  @P2 BRA `(.L_x_71) ;  /* 0x00000000000c2947 */ /* 0x008ff60003800000 */
[----:B-1----:R-:W-:Y:S04]  /*3b00*/  SHF.L.U32 R4, R2, 0x1f, RZ ;  /* 0x0000001f02047819 */ /* 0x002fe800000006ff */
[----:B------:R-:W1:Y:S02]  /*3b10*/  SYNCS.PHASECHK.TRANS64.TRYWAIT P0, [UR5], R4 ;  /* 0x00000004ff0075a7 */ /* 0x000e640008001105 */
[----:B-1----:R-:W-:Y:S05]  /*3b20*/  @!P0 BRA `(.L_x_72) ;  /* 0x0000004400b88947 */ /* 0x002fea0003800000 */
.L_x_71:
[----:B------:R-:W-:Y:S01]  /*3b30*/  UISETP.NE.AND UP0, UPT, UR16, 0x1, UPT ;  /* 0x000000011000788c */ /* 0x000fe2000bf05270 */
[----:B------:R-:W-:Y:S01]  /*3b40*/  PLOP3.LUT P2, PT, PT, PT, PT, 0x80, 0x8 ;  /* 0x000000000008781c */ /* 0x000fe20003f4f070 */
[----:B------:R-:W-:Y:S02]  /*3b50*/  UIADD3 UR4, UPT, UPT, UR6, 0x1, URZ ;  /* 0x0000000106047890 */ /* 0x000fe4000fffe0ff */
[----:B------:R-:W-:Y:S02]  /*3b60*/  ULEA UR12, UR6, UR22, 0x7 ;  /* 0x00000016060c7291 */ /* 0x000fe4000f8e38ff */
[----:B------:R-:W-:Y:S01]  /*3b70*/  UISETP.NE.AND UP1, UPT, UR4, 0x4, UPT ;  /* 0x000000040400788c */ /* 0x000fe2000bf25270 */
[----:B------:R-:W-:Y:S01]  /*3b80*/  PLOP3.LUT P0, PT, PT, PT, UP0, 0x80, 0x8 ;  /* 0x000000000008781c */ /* 0x000fe20003f0f008 */
[----:B------:R-:W-:Y:S02]  /*3b90*/  UIADD3 UR10, UPT, UPT, UR12, 0x2, URZ ;  /* 0x000000020c0a7890 */ /* 0x000fe4000fffe0ff */
[----:B------:R-:W-:Y:S02]  /*3ba0*/  USEL UR7, URZ, 0x1, UP1 ;  /* 0x00000001ff077887 */ /* 0x000fe40008800000 */
[----:B------:R-:W-:Y:S02]  /*3bb0*/  USEL UR15, UR4, URZ, UP1 ;  /* 0x000000ff040f7287 */ /* 0x000fe40008800000 */
[----:B------:R-:W-:Y:S02]  /*3bc0*/  UIADD3 UR14, UPT, UPT, UR14, 0x1, URZ ;  /* 0x000000010e0e7890 */ /* 0x000fe4000fffe0ff */
[----:B------:R-:W-:Y:S01]  /*3bd0*/  @UP0 ULEA UR4, UR15, UR17, 0x3 ;  /* 0x000000110f040291 */ /* 0x000fe2000f8e18ff */
[----:B------:R-:W-:Y:S01]  /*3be0*/  LOP3.LUT R2, R2, UR7, RZ, 0x3c, !PT ;  /* 0x0000000702027c12 */ /* 0x000fe2000f8e3cff */
[----:B------:R-:W-:Y:S01]  /*3bf0*/  UIADD3 UR7, UPT, UPT, UR5, 0x20, URZ ;  /* 0x0000002005077890 */ /* 0x000fe2000fffe0ff */
[----:B------:R-:W-:Y:S02]  /*3c00*/  UMOV UR13, 0x80004020 ;  /* 0x80004020000d7882 */ /* 0x000fe40000000000 */
[----:B-1----:R-:W-:Y:S01]  /*3c10*/  @P0 SHF.L.U32 R0, R2, 0x1f, RZ ;  /* 0x0000001f02000819 */ /* 0x002fe200000006ff */
[----:B------:R-:W-:Y:S01]  /*3c20*/  UMOV UR5, 0x80004020 ;  /* 0x8000402000057882 */ /* 0x000fe20000000000 */
[----:B------:R-:W-:Y:S01]  /*3c30*/  UMOV UR11, 0x80004020 ;  /* 0x80004020000b7882 */ /* 0x000fe20000000000 */
[----:B------:R-:W-:Y:S01]  /*3c40*/  UMOV UR9, 0x80004020 ;  /* 0x8000402000097882 */ /* 0x000fe20000000000 */
[----:B------:R2:W3:Y:S01]  /*3c50*/  @P0 SYNCS.PHASECHK.TRANS64.TRYWAIT P2, [UR4], R0 ;  /* 0x00000000ff0005a7 */ /* 0x0004e20008041104 */
[----:B------:R-:W-:Y:S02]  /*3c60*/  ULEA UR4, UR6, UR21, 0x8 ;  /* 0x0000001506047291 */ /* 0x000fe4000f8e40ff */
[----:B------:R-:W-:Y:S02]  /*3c70*/  UISETP.NE.AND UP0, UPT, UR14, UR19, UPT ;  /* 0x000000130e00728c */ /* 0x000fe4000bf05270 */
[----:B------:R-:W-:Y:S02]  /*3c80*/  UIADD3 UR8, UPT, UPT, UR4, 0x2, URZ ;  /* 0x0000000204087890 */ /* 0x000fe4000fffe0ff */
[----:B------:R-:W-:Y:S01]  /*3c90*/  UIADD3 UR16, UPT, UPT, UR16, -0x1, URZ ;  /* 0xffffffff10107890 */ /* 0x000fe2000fffe0ff */
[----:B------:R-:W-:Y:S02]  /*3ca0*/  UMOV UR6, UR15 ;  /* 0x0000000f00067c82 */ /* 0x000fe40008000000 */
[----:B------:R2:W-:Y:S01]  /*3cb0*/  UTCHMMA.2CTA gdesc[UR4], gdesc[UR12], tmem[UR18], tmem[UR28], idesc[UR29], UP2 ;  /* 0x00ff1c0c040075ea */ /* 0x0005e20009200012 */
[----:B------:R-:W-:Y:S03]  /*3cc0*/  UPLOP3.LUT UP2, UPT, UPT, UPT, UPT, 0x80, 0x8 ;  /* 0x000000000008789c */ /* 0x000fe60003f4f070 */
[----:B------:R2:W-:Y:S01]  /*3cd0*/  UTCHMMA.2CTA gdesc[UR8], gdesc[UR10], tmem[UR18], tmem[UR26], idesc[UR27], UPT ;  /* 0x00ff1a0a080075ea */ /* 0x0005e2000ba00012 */
[----:B------:R2:W-:Y:S01]  /*3ce0*/  UTCBAR.2CTA.MULTICAST [UR7], URZ, UR20 ;  /* 0x000000ff070073e9 */ /* 0x0005e20008200814 */
[----:B------:R-:W-:Y:S06]  /*3cf0*/  BRA.U UP0, `(.L_x_73) ;  /* 0xfffffffd00787547 */ /* 0x000fec000b83ffff */
.L_x_70:
[----:B--2---:R-:W-:Y:S01]  /*3d00*/  UIADD3 UR4, UPT, UPT, UR23, 0xa0, URZ ;  /* 0x000000a017047890 */ /* 0x004fe2000fffe0ff */
[----:B------:R-:W-:-:S08]  /*3d10*/  UMOV UR14, UR19 ;  /* 0x00000013000e7c82 */ /* 0x000fd00008000000 */
[----:B------:R2:W-:Y:S01]  /*3d20*/  UTCBAR.2CTA.MULTICAST [UR4], URZ, UR30 ;  /* 0x000000ff040073e9 */ /* 0x0005e2000820081e */
[----:B------:R-:W-:Y:S02]  /*3d30*/  NOP ;  /* 0x0000000000007918 */ /* 0x000fe40000000000 */
.L_x_68:
[----:B--2---:R-:W-:Y:S01]  /*3d40*/  UIADD3 UR4, UPT, UPT, UR24, 0x1, URZ ;  /* 0x0000000118047890 */ /* 0x004fe2000fffe0ff */
[----:B------:R-:W-:-:S03]  /*3d50*/  ISETP.NE.AND P0, PT, R8, 0x2, PT ;  /* 0x000000020800780c */ /* 0x000fc60003f05270 */
[----:B------:R-:W-:Y:S01]  /*3d60*/  UISETP.NE.AND UP0, UPT, UR4, 0x4, UPT ;  /* 0x000000040400788c */ /* 0x000fe2000bf05270 */
[----:B-1----:R-:W-:Y:S02]  /*3d70*/  SEL R0, RZ, 0x1, P0 ;  /* 0x00000001ff007807 */ /* 0x002fe40000000000 */
[----:B------:R-:W-:Y:S01]  /*3d80*/  SEL R8, R8, RZ, P0 ;  /* 0x000000ff08087207 */ /* 0x000fe20000000000 */
[----:B------:R-:W-:Y:S01]  /*3d90*/  USEL UR5, URZ, 0x1, UP0 ;  /* 0x00000001ff057887 */ /* 0x000fe20008000000 */
[----:B------:R-:W-:Y:S01]  /*3da0*/  LOP3.LUT R3, R3, R0, RZ, 0x3c, !PT ;  /* 0x0000000003037212 */ /* 0x000fe200078e3cff */
[----:B------:R-:W-:-:S04]  /*3db0*/  USEL UR24, UR4, URZ, UP0 ;  /* 0x000000ff04187287 */ /* 0x000fc80008000000 */
[----:B------:R-:W-:Y:S01]  /*3dc0*/  LOP3.LUT R9, R9, UR5, RZ, 0x3c, !PT ;  /* 0x0000000509097c12 */ /* 0x000fe2000f8e3cff */
[----:B------:R-:W-:Y:S07]  /*3dd0*/  @P1 BRA `(.L_x_74) ;  /* 0xfffffff800b01947 */ /* 0x000fee000383ffff */
[----:B------:R-:W1:Y:S01]  /*3de0*/  S2UR UR8, SR_CgaCtaId ;  /* 0x00000000000879c3 */ /* 0x000e620000008800 */
[----:B------:R-:W-:Y:S01]  /*3df0*/  ELECT P0, URZ, PT ;  /* 0x0000000000ff782f */ /* 0x000fe20003800000 */
[----:B------:R-:W-:Y:S01]  /*3e00*/  HFMA2 R0, -RZ, RZ, 0, 5.9604644775390625e-08 ;  /* 0x00000001ff007431 */ /* 0x000fe200000001ff */
[----:B------:R-:W-:-:S05]  /*3e10*/  UMOV UR4, 0x40 ;  /* 0x0000004000047882 */ /* 0x000fca0000000000 */
[----:B------:R-:W-:Y:S01]  /*3e20*/  UVIRTCOUNT.DEALLOC.SMPOOL 0x80 ;  /* 0x000000800000784c */ /* 0x000fe20000000000 */
[----:B------:R-:W-:Y:S02]  /*3e30*/  UISETP.NE.AND UP1, UPT, UR33, URZ, UPT ;  /* 0x000000ff2100728c */ /* 0x000fe4000bf25270 */
[----:B-1----:R-:W-:-:S09]  /*3e40*/  ULEA UR8, UR8, UR4, 0x18 ;  /* 0x0000000408087291 */ /* 0x002fd2000f8ec0ff */
[----:B------:R1:W-:Y:S01]  /*3e50*/  @P0 STS.U8 [UR8+0x1c], R0 ;  /* 0x00001c00ff000988 */ /* 0x0003e20008000008 */
[----:B------:R-:W-:Y:S05]  /*3e60*/  BRA.U UP1, `(.L_x_75) ;  /* 0x0000000101a07547 */ /* 0x000fea000b800000 */
[----:B------:R-:W-:Y:S01]  /*3e70*/  UIADD3 UR7, UPT, UPT, UR17, 0xc0, URZ ;  /* 0x000000c011077890 */ /* 0x000fe2000fffe0ff */
[----:B------:R-:W-:-:S03]  /*3e80*/  SHF.L.U32 R2, R9, 0x1f, RZ ;  /* 0x0000001f09027819 */ /* 0x000fc600000006ff */
[----:B------:R-:W-:-:S09]  /*3e90*/  ULEA UR4, UR24, UR7, 0x3 ;  /* 0x0000000718047291 */ /* 0x000fd2000f8e18ff */
[----:B------:R-:W2:Y:S02]  /*3ea0*/  SYNCS.PHASECHK.TRANS64.TRYWAIT P0, [UR4], R2 ;  /* 0x00000002ff0075a7 */ /* 0x000ea40008001104 */
[----:B--2---:R-:W-:Y:S05]  /*3eb0*/  @!P0 BRA `(.L_x_76) ;  /* 0x0000004000ec8947 */ /* 0x004fea0003800000 */
.L_x_156:
        /* <DEDUP_REMOVED lines=9> */
.L_x_158:
        /* <DEDUP_REMOVED lines=9> */
.L_x_160:
[----:B------:R-:W-:-:S04]  /*3fe0*/  UIADD3 UR4, UPT, UPT, UR4, 0x1, URZ ;  /* 0x0000000104047890 */ /* 0x000fc8000fffe0ff */
[----:B------:R-:W-:-:S04]  /*3ff0*/  UISETP.NE.AND UP0, UPT, UR4, 0x4, UPT ;  /* 0x000000040400788c */ /* 0x000fc8000bf05270 */
[----:B------:R-:W-:Y:S02]  /*4000*/  USEL UR5, URZ, 0x1, UP0 ;  /* 0x00000001ff057887 */ /* 0x000fe40008000000 */
[----:B------:R-:W-:-:S04]  /*4010*/  USEL UR4, UR4, URZ, UP0 ;  /* 0x000000ff04047287 */ /* 0x000fc80008000000 */
[----:B------:R-:W-:Y:S01]  /*4020*/  ULEA UR4, UR4, UR7, 0x3 ;  /* 0x0000000704047291 */ /* 0x000fe2000f8e18ff */
[----:B------:R-:W-:-:S04]  /*4030*/  LOP3.LUT R2, R2, UR5, RZ, 0x3c, !PT ;  /* 0x0000000502027c12 */ /* 0x000fc8000f8e3cff */
[----:B------:R-:W-:Y:S01]  /*4040*/  SHF.L.U32 R2, R2, 0x1f, RZ ;  /* 0x0000001f02027819 */ /* 0x000fe200000006ff */
[----:B-1----:R-:W-:-:S04]  /*4050*/  IMAD.U32 R0, RZ, RZ, UR4 ;  /* 0x00000004ff007e24 */ /* 0x002fc8000f8e00ff */
[----:B------:R1:W2:Y:S03]  /*4060*/  SYNCS.PHASECHK.TRANS64.TRYWAIT P0, [R0+URZ], R2 ;  /* 0x00000002000075a7 */ /* 0x0002a600080011ff */
[----:B--2---:R-:W-:Y:S05]  /*4070*/  @!P0 NANOSLEEP.SYNCS 0x989680 ;  /* 0x009896800000895d */ /* 0x004fea0003900000 */
[----:B------:R-:W2:Y:S02]  /*4080*/  @!P0 SYNCS.PHASECHK.TRANS64 P0, [R0+URZ], R2 ;  /* 0x00000002000085a7 */ /* 0x000ea400080010ff */
[----:B--2---:R-:W-:Y:S05]  /*4090*/  @P0 BRA `(.L_x_79) ;  /* 0x0000000000200947 */ /* 0x004fea0003800000 */
.L_x_80:
[----:B--2---:R2:W4:Y:S02]  /*40a0*/  SYNCS.PHASECHK.TRANS64.TRYWAIT P0, [R0+URZ], R2 ;  /* 0x00000002000075a7 */ /* 0x00452400080011ff */
[----:B----4-:R-:W-:Y:S05]  /*40b0*/  @!P0 NANOSLEEP.SYNCS 0x989680 ;  /* 0x009896800000895d */ /* 0x010fea0003900000 */
[----:B------:R-:W4:Y:S02]  /*40c0*/  @!P0 SYNCS.PHASECHK.TRANS64 P0, [R0+URZ], R2 ;  /* 0x00000002000085a7 */ /* 0x000f2400080010ff */
[----:B----4-:R-:W-:Y:S05]  /*40d0*/  @!P0 BRA `(.L_x_80) ;  /* 0xfffffffc00f08947 */ /* 0x010fea000383ffff */
[----:B------:R-:W-:Y:S05]  /*40e0*/  BRA `(.L_x_79) ;  /* 0x00000000000c7947 */ /* 0x000fea0003800000 */
.L_x_75:
[----:B------:R-:W-:-:S04]  /*40f0*/  UIADD3 UR4, UPT, UPT, UR17, 0x100, URZ ;  /* 0x0000010011047890 */ /* 0x000fc8000fffe0ff */
[----:B------:R-:W-:-:S09]  /*4100*/  UPRMT UR4, UR34, 0x654, UR4 ;  /* 0x0000065422047896 */ /* 0x000fd20008000004 */
[----:B------:R-:W-:Y:S03]  /*4110*/  SYNCS.ARRIVE.TRANS64.RED.A1T0 RZ, [UR4], RZ ;  /* 0x000000ffffff79a7 */ /* 0x000fe60008100404 */
.L_x_79:
[----:B-12---:R-:W-:Y:S01]  /*4120*/  SHF.L.U32 R2, RZ, 0x1f, RZ ;  /* 0x0000001fff027819 */ /* 0x006fe200000006ff */
[----:B------:R-:W-:Y:S01]  /*4130*/  UIADD3 UR4, UPT, UPT, UR17, 0x100, URZ ;  /* 0x0000010011047890 */ /* 0x000fe2000fffe0ff */
[----:B------:R-:W-:Y:S02]  /*4140*/  PLOP3.LUT P0, PT, PT, PT, UP1, 0x80, 0x8 ;  /* 0x000000000008781c */ /* 0x000fe40003f0f018 */
[----:B------:R-:W1:Y:S02]  /*4150*/  SYNCS.PHASECHK.TRANS64.TRYWAIT P1, [UR17+0x100], R2 ;  /* 0x00010002ff0075a7 */ /* 0x000e640008021111 */
[----:B-1----:R-:W-:Y:S09]  /*4160*/  @!P1 BRA `(.L_x_81) ;  /* 0x0000004000889947 */ /* 0x002ff20003800000 */
.L_x_162:
[----:B------:R-:W-:Y:S01]  /*4170*/  @!UP1 UPRMT UR4, UR34, 0x654, UR4 ;  /* 0x0000065422049896 */ /* 0x000fe20008000004 */
[----:B------:R-:W-:Y:S01]  /*4180*/  UMOV UR5, 0xffff ;  /* 0x0000ffff00057882 */ /* 0x000fe20000000000 */
[----:B------:R-:W-:-:S07]  /*4190*/  UMOV UR6, 0x1 ;  /* 0x0000000100067882 */ /* 0x000fce0000000000 */
[----:B------:R-:W-:Y:S01]  /*41a0*/  @!P0 SYNCS.ARRIVE.TRANS64.RED.A1T0 RZ, [UR4], RZ ;  /* 0x000000ffffff89a7 */ /* 0x000fe20008100404 */
[----:B------:R-:W-:Y:S01]  /*41b0*/  NOP ;  /* 0x0000000000007918 */ /* 0x000fe20000000000 */
[----:B-1----:R-:W1:Y:S01]  /*41c0*/  LDS R0, [UR8+0x14] ;  /* 0x00001408ff007984 */ /* 0x002e620008000800 */
[----:B------:R-:W-:-:S04]  /*41d0*/  ULOP3.LUT UR4, UR32, 0xffff, URZ, 0xc0, !UPT ;  /* 0x0000ffff20047892 */ /* 0x000fc8000f8ec0ff */
[----:B------:R-:W-:-:S04]  /*41e0*/  USHF.R.U32.HI UR4, URZ, 0x5, UR4 ;  /* 0x00000005ff047899 */ /* 0x000fc80008011604 */
[----:B------:R-:W-:Y:S02]  /*41f0*/  USHF.L.U32 UR5, UR5, UR4, URZ ;  /* 0x0000000405057299 */ /* 0x000fe400080006ff */
[----:B------:R-:W-:-:S04]  /*4200*/  USHF.L.U32 UR4, UR6, UR4, URZ ;  /* 0x0000000406047299 */ /* 0x000fc800080006ff */
[----:B-1----:R-:W-:-:S04]  /*4210*/  LOP3.LUT R0, R0, UR5, RZ, 0xc0, !PT ;  /* 0x0000000500007c12 */ /* 0x002fc8000f8ec0ff */
[----:B------:R-:W-:-:S13]  /*4220*/  ISETP.NE.AND P0, PT, R0, UR5, PT ;  /* 0x0000000500007c0c */ /* 0x000fda000bf05270 */
[----:B------:R-:W-:Y:S05]  /*4230*/  @P0 BRA `(.L_x_82) ;  /* 0x0000000000580947 */ /* 0x000fea0003800000 */
[----:B------:R-:W1:Y:S02]  /*4240*/  LDS R0, [UR8+0x18] ;  /* 0x00001808ff007984 */ /* 0x000e640008000800 */
[----:B-1----:R-:W-:-:S04]  /*4250*/  LOP3.LUT R0, R0, UR4, RZ, 0xc0, !PT ;  /* 0x0000000400007c12 */ /* 0x002fc8000f8ec0ff */
[----:B------:R-:W-:-:S13]  /*4260*/  ISETP.NE.AND P0, PT, R0, UR4, PT ;  /* 0x0000000400007c0c */ /* 0x000fda000bf05270 */
[----:B------:R-:W-:Y:S05]  /*4270*/  @P0 BRA `(.L_x_83) ;  /* 0x00000000003c0947 */ /* 0x000fea0003800000 */
[----:B------:R-:W1:Y:S01]  /*4280*/  S2R R2, SR_LANEID ;  /* 0x0000000000027919 */ /* 0x000e620000000000 */
[----:B------:R-:W-:-:S06]  /*4290*/  ULOP3.LUT UR5, URZ, UR5, URZ, 0x33, !UPT ;  /* 0x00000005ff057292 */ /* 0x000fcc000f8e33ff */
[----:B------:R-:W-:-:S04]  /*42a0*/  IMAD.U32 R0, RZ, RZ, UR5 ;  /* 0x00000005ff007e24 */ /* 0x000fc8000f8e00ff */
[----:B------:R2:W4:Y:S02]  /*42b0*/  REDUX UR7, R0 ;  /* 0x00000000000773c4 */ /* 0x0005240000000000 */
[----:B------:R1:W-:Y:S01]  /*42c0*/  UTCATOMSWS.AND URZ, UR5 ;  /* 0x0000000500ff79e3 */ /* 0x0003e20008000000 */
[----:B--2---:R-:W-:Y:S01]  /*42d0*/  LOP3.LUT R0, RZ, UR4, RZ, 0x33, !PT ;  /* 0x00000004ff007c12 */ /* 0x004fe2000f8e33ff */
[----:B------:R-:W-:Y:S02]  /*42e0*/  VOTEU.ANY UR4, UPT, PT ;  /* 0x0000000000047886 */ /* 0x000fe400038e0100 */
[----:B------:R-:W-:Y:S02]  /*42f0*/  UFLO.U32 UR4, UR4 ;  /* 0x00000004000472bd */ /* 0x000fe400080e0000 */
[----:B------:R-:W2:Y:S04]  /*4300*/  REDUX UR6, R0 ;  /* 0x00000000000673c4 */ /* 0x000ea80000000000 */
[----:B-1----:R-:W-:-:S02]  /*4310*/  ISETP.EQ.U32.AND P0, PT, R2, UR4, PT ;  /* 0x0000000402007c0c */ /* 0x002fc4000bf02070 */
[----:B----4-:R-:W-:-:S11]  /*4320*/  MOV R2, UR7 ;  /* 0x0000000700027c02 */ /* 0x010fd60008000f00 */
[----:B------:R1:W-:Y:S01]  /*4330*/  @P0 ATOMS.AND RZ, [UR8+0x14], R2 ;  /* 0x00001402ffff098c */ /* 0x0003e2000a800008 */
[----:B--2---:R-:W-:-:S05]  /*4340*/  IMAD.U32 R0, RZ, RZ, UR6 ;  /* 0x00000006ff007e24 */ /* 0x004fca000f8e00ff */
[----:B------:R1:W-:Y:S01]  /*4350*/  @P0 ATOMS.AND RZ, [UR8+0x18], R0 ;  /* 0x00001800ffff098c */ /* 0x0003e2000a800008 */
[----:B------:R-:W-:Y:S05]  /*4360*/  BRA `(.L_x_84) ;  /* 0x0000000000147947 */ /* 0x000fea0003800000 */
.L_x_83:
[----:B------:R-:W-:Y:S02]  /*4370*/  MOV R2, 0x4390 ;  /* 0x0000439000027802 */ /* 0x000fe40000000f00 */
[----:B---3-5:R-:W-:Y:S05]  /*4380*/  CALL.REL.NOINC `($__internal_0_$__cuda_sm10x_tcgen05_guardrail_trap_col_being_dealloced_not_returned_by_alloc) ;  /* 0x0000004000f47944 */ /* 0x028fea0003c00000 */
[----:B------:R-:W-:Y:S05]  /*4390*/  BRA `(.L_x_84) ;  /* 0x0000000000087947 */ /* 0x000fea0003800000 */
.L_x_82:
[----:B------:R-:W-:Y:S02]  /*43a0*/  MOV R2, 0x43c0 ;  /* 0x000043c000027802 */ /* 0x000fe40000000f00 */
[----:B---3-5:R-:W-:Y:S05]  /*43b0*/  CALL.REL.NOINC `($__internal_2_$__cuda_sm10x_tcgen05_guardrail_trap_unallocated_columns_being_dealloced) ;  /* 0x0000004400007944 */ /* 0x028fea0003c00000 */
.L_x_84:
[----:B------:R-:W-:Y:S01]  /*43c0*/  NOP ;  /* 0x0000000000007918 */ /* 0x000fe20000000000 */
[----:B------:R-:W-:Y:S05]  /*43d0*/  EXIT ;  /* 0x000000000000794d */ /* 0x000fea0003800000 */
.L_x_55:
[----:B------:R-:W-:-:S09]  /*43e0*/  UISETP.NE.OR UP0, UPT, UR13, 0x3, !UP3 ;  /* 0x000000030d00788c */ /* 0x000fd2000df05670 */
[----:B------:R-:W-:Y:S05]  /*43f0*/  BRA.U UP0, `(.L_x_85) ;  /* 0x0000001100387547 */ /* 0x000fea000b800000 */
[----:B------:R-:W1:Y:S01]  /*4400*/  S2UR UR6, SR_CgaCtaId ;  /* 0x00000000000679c3 */ /* 0x000e620000008800 */
[----:B------:R-:W2:Y:S01]  /*4410*/  LDCU UR37, c[0x0][0x370] ;  /* 0x00006e00ff2577ac */ /* 0x000ea20008000800 */
[----:B------:R-:W-:Y:S02]  /*4420*/  HFMA2 R13, -RZ, RZ, 0, 0 ;  /* 0x00000000ff0d7431 */ /* 0x000fe400000001ff */
[----:B------:R-:W-:Y:S01]  /*4430*/  IMAD.MOV.U32 R15, RZ, RZ, 0x1 ;  /* 0x00000001ff0f7424 */ /* 0x000fe200078e00ff */
[----:B------:R-:W-:Y:S01]  /*4440*/  MOV R7, 0x1000 ;  /* 0x0000100000077802 */ /* 0x000fe20000000f00 */
[----:B------:R-:W2:Y:S01]  /*4450*/  LDCU.128 UR32, c[0x0][0xb10] ;  /* 0x00016200ff2077ac */ /* 0x000ea20008000c00 */
[----:B------:R-:W-:Y:S01]  /*4460*/  IMAD.MOV.U32 R14, RZ, RZ, RZ ;  /* 0x000000ffff0e7224 */ /* 0x000fe200078e00ff */
[----:B------:R-:W3:Y:S01]  /*4470*/  LDC.64 R16, c[0x0][0x348] ;  /* 0x0000d200ff107b82 */ /* 0x000ee20000000a00 */
[----:B------:R-:W4:Y:S01]  /*4480*/  LDCU UR31, c[0x0][0x374] ;  /* 0x00006e80ff1f77ac */ /* 0x000f220008000800 */
[----:B------:R-:W4:Y:S06]  /*4490*/  LDCU UR15, c[0x0][0xb0c] ;  /* 0x00016180ff0f77ac */ /* 0x000f2c0008000800 */
[----:B------:R-:W3:Y:S01]  /*44a0*/  LDC.64 R2, c[0x0][0x888] ;  /* 0x00022200ff027b82 */ /* 0x000ee20000000a00 */
[----:B------:R-:W4:Y:S01]  /*44b0*/  LDCU UR40, c[0x0][0xb20] ;  /* 0x00016400ff2877ac */ /* 0x000f220008000800 */
[----:B------:R-:W4:Y:S06]  /*44c0*/  LDCU UR4, c[0x0][0xb30] ;  /* 0x00016600ff0477ac */ /* 0x000f2c0008000800 */
[----:B------:R-:W3:Y:S01]  /*44d0*/  LDC.64 R4, c[0x0][0x890] ;  /* 0x00022400ff047b82 */ /* 0x000ee20000000a00 */
[----:B------:R-:W-:Y:S01]  /*44e0*/  UMOV UR29, 0x400 ;  /* 0x00000400001d7882 */ /* 0x000fe20000000000 */
[----:B------:R-:W-:-:S02]  /*44f0*/  UPLOP3.LUT UP3, UPT, UPT, UPT, UPT, 0x40, 0x4 ;  /* 0x000000000004789c */ /* 0x000fc40003f6e870 */
[----:B-1----:R-:W-:Y:S02]  /*4500*/  ULEA UR29, UR6, UR29, 0x18 ;  /* 0x0000001d061d7291 */ /* 0x002fe4000f8ec0ff */
[----:B--2---:R-:W-:Y:S02]  /*4510*/  UIMAD.WIDE.U32 UR6, UR37, UR32, URZ ;  /* 0x00000020250672a5 */ /* 0x004fe4000f8e00ff */
[----:B----4-:R-:W-:Y:S02]  /*4520*/  UIMAD.WIDE.U32 UR8, UR31, UR35, URZ ;  /* 0x000000231f0872a5 */ /* 0x010fe4000f8e00ff */
[----:B------:R-:W-:Y:S02]  /*4530*/  UISETP.GE.AND UP0, UPT, UR42, 0x1, UPT ;  /* 0x000000012a00788c */ /* 0x000fe4000bf06270 */
[----:B------:R-:W-:Y:S01]  /*4540*/  UISETP.NE.AND UP4, UPT, UR42, 0x1, UPT ;  /* 0x000000012a00788c */ /* 0x000fe2000bf85270 */
[----:B------:R-:W-:Y:S02]  /*4550*/  UMOV UR6, UR7 ;  /* 0x0000000700067c82 */ /* 0x000fe40008000000 */
[----:B------:R-:W-:Y:S01]  /*4560*/  UMOV UR38, UR9 ;  /* 0x0000000900267c82 */ /* 0x000fe20008000000 */
[----:B------:R-:W1:Y:S01]  /*4570*/  LDCU.64 UR22, c[0x0][0xb28] ;  /* 0x00016500ff1677ac */ /* 0x000e620008000a00 */
[----:B------:R-:W-:-:S02]  /*4580*/  UISETP.NE.AND UP6, UPT, UR15, 0x1, UPT ;  /* 0x000000010f00788c */ /* 0x000fc4000bfc5270 */
[----:B------:R-:W-:Y:S02]  /*4590*/  UISETP.NE.AND UP5, UPT, UR34, 0x1, UPT ;  /* 0x000000012200788c */ /* 0x000fe4000bfa5270 */
[----:B------:R-:W-:Y:S02]  /*45a0*/  USHF.R.U32.HI UR39, URZ, UR33, UR6 ;  /* 0x00000021ff277299 */ /* 0x000fe40008011606 */
[----:B------:R-:W-:Y:S02]  /*45b0*/  USHF.R.U32.HI UR38, URZ, UR40, UR38 ;  /* 0x00000028ff267299 */ /* 0x000fe40008011626 */
[----:B------:R-:W-:Y:S01]  /*45c0*/  UISETP.NE.AND UP2, UPT, UR4, 0x1, UPT ;  /* 0x000000010400788c */ /* 0x000fe2000bf45270 */
[----:B------:R-:W-:-:S10]  /*45d0*/  UMOV UR12, URZ ;  /* 0x000000ff000c7c82 */ /* 0x000fd40008000000 */
.L_x_94:
[C---:B------:R-:W-:Y:S02]  /*45e0*/  LEA R12, R14.reuse, UR29, 0x3 ;  /* 0x0000001d0e0c7c11 */ /* 0x040fe4000f8e18ff */
[----:B------:R-:W-:Y:S02]  /*45f0*/  SHF.L.U32 R0, R13, 0x1f, RZ ;  /* 0x0000001f0d007819 */ /* 0x000fe400000006ff */
[----:B------:R-:W-:Y:S02]  /*4600*/  LEA R8, R14, UR29, 0x4 ;  /* 0x0000001d0e087c11 */ /* 0x000fe4000f8e20ff */
[----:B------:R-:W2:Y:S02]  /*4610*/  SYNCS.PHASECHK.TRANS64.TRYWAIT P0, [R12+URZ+0x80], R0 ;  /* 0x000080000c0075a7 */ /* 0x000ea400080011ff */
[----:B--2-4-:R-:W-:Y:S05]  /*4620*/  @!P0 BRA `(.L_x_86) ;  /* 0x0000003c00708947 */ /* 0x014fea0003800000 */
.L_x_163:
[----:B------:R-:W4:Y:S01]  /*4630*/  LDS.128 R8, [R8+0x110] ;  /* 0x0001100008087984 */ /* 0x000f220000000c00 */
[----:B------:R-:W-:Y:S01]  /*4640*/  UISETP.GE.AND UP0, UPT, UR42, 0x1, UPT ;  /* 0x000000012a00788c */ /* 0x000fe2000bf06270 */
[----:B------:R-:W-:Y:S01]  /*4650*/  @!PT LDS RZ, [RZ] ;  /* 0x00000000fffff984 */ /* 0x000fe20000000800 */
[----:B------:R-:W-:Y:S01]  /*4660*/  @!PT LDS RZ, [RZ] ;  /* 0x00000000fffff984 */ /* 0x000fe20000000800 */
[----:B------:R-:W-:Y:S01]  /*4670*/  @!PT LDS RZ, [RZ] ;  /* 0x00000000fffff984 */ /* 0x000fe20000000800 */
[----:B------:R-:W-:Y:S01]  /*4680*/  @!PT LDS RZ, [RZ] ;  /* 0x00000000fffff984 */ /* 0x000fe20000000800 */
[----:B------:R1:W-:Y:S06]  /*4690*/  MEMBAR.ALL.CTA ;  /* 0x0000000000007992 */ /* 0x0003ec0000008000 */
[----:B-1----:R-:W1:Y:S01]  /*46a0*/  FENCE.VIEW.ASYNC.S ;  /* 0x00000000000073c6 */ /* 0x002e620000000000 */
[----:B----4-:R-:W-:Y:S11]  /*46b0*/  LOP3.LUT P0, RZ, R10, 0x1, RZ, 0xc0, !PT ;  /* 0x000000010aff7812 */ /* 0x010ff6000780c0ff */
[----:B------:R-:W-:Y:S02]  /*46c0*/  @!UPT UIADD3 URZ, UPT, UPT, URZ, URZ, URZ ;  /* 0x000000fffffff290 */ /* 0x000fe4000fffe0ff */
[----:B-1----:R-:W-:Y:S01]  /*46d0*/  VOTEU.ANY UP1, P0 ;  /* 0x0000000000ff7886 */ /* 0x002fe20000020100 */
[----:B------:R-:W-:Y:S11]  /*46e0*/  PLOP3.LUT P0, PT, PT, PT, UP1, 0x80, 0x8 ;  /* 0x000000000008781c */ /* 0x000ff60003f0f018 */
[----:B------:R-:W-:Y:S02]  /*46f0*/  @!UPT UIADD3 URZ, UPT, UPT, URZ, URZ, URZ ;  /* 0x000000fffffff290 */ /* 0x000fe4000fffe0ff */
[----:B--2---:R-:W-:Y:S02]  /*4700*/  @P0 SHF.R.U32.HI R0, RZ, 0x10, R9 ;  /* 0x00000010ff000819 */ /* 0x004fe40000011609 */
[----:B------:R-:W-:Y:S02]  /*4710*/  @P0 MOV R6, R8 ;  /* 0x0000000800060202 */ /* 0x000fe40000000f00 */
[----:B------:R-:W-:Y:S01]  /*4720*/  @P0 R2UR UR4, R0 ;  /* 0x00000000000402ca */ /* 0x000fe200000e0000 */
[----:B------:R-:W-:Y:S01]  /*4730*/  VIADD R0, R12, 0x90 ;  /* 0x000000900c007836 */ /* 0x000fe20000000000 */
[----:B------:R-:W-:Y:S02]  /*4740*/  @P0 LOP3.LUT R8, R9, 0xffff, RZ, 0xc0, !PT ;  /* 0x0000ffff09080812 */ /* 0x000fe400078ec0ff */
[----:B------:R-:W-:Y:S02]  /*4750*/  @P0 R2UR UR6, R6 ;  /* 0x00000000060602ca */ /* 0x000fe400000e0000 */
[----:B------:R-:W-:Y:S02]  /*4760*/  PRMT R0, RZ, 0x654, R0 ;  /* 0x00000654ff007816 */ /* 0x000fe40000000000 */
[----:B------:R-:W-:Y:S02]  /*4770*/  @P0 R2UR UR5, R8 ;  /* 0x00000000080502ca */ /* 0x000fe400000e0000 */
[----:B------:R1:W-:Y:S03]  /*4780*/  SYNCS.ARRIVE.TRANS64.RED.A1T0 RZ, [R0+URZ], RZ ;  /* 0x000000ff00ff79a7 */ /* 0x0003e600081004ff */
[----:B------:R-:W-:Y:S04]  /*4790*/  @UP1 UMOV UR30, UR4 ;  /* 0x00000004001e1c82 */ /* 0x000fe80008000000 */
[----:B------:R-:W-:Y:S04]  /*47a0*/  @UP1 UMOV UR14, UR6 ;  /* 0x00000006000e1c82 */ /* 0x000fe80008000000 */
[----:B------:R-:W-:Y:S01]  /*47b0*/  @UP1 UMOV UR13, UR5 ;  /* 0x00000005000d1c82 */ /* 0x000fe20008000000 */
[----:B------:R-:W-:Y:S05]  /*47c0*/  BRA.U !UP0, `(.L_x_87) ;  /* 0x0000000108a47547 */ /* 0x000fea000b800000 */
[----:B------:R-:W-:Y:S02]  /*47d0*/  UIMAD.WIDE.U32 UR8, UR13, UR35, URZ ;  /* 0x000000230d0872a5 */ /* 0x000fe4000f8e00ff */
[----:B------:R-:W-:Y:S02]  /*47e0*/  UIMAD.WIDE.U32 UR10, UR14, UR32, URZ ;  /* 0x000000200e0a72a5 */ /* 0x000fe4000f8e00ff */
[----:B------:R-:W-:Y:S02]  /*47f0*/  USEL UR4, UR31, UR38, !UP5 ;  /* 0x000000261f047287 */ /* 0x000fe4000e800000 */
[----:B------:R-:W-:Y:S02]  /*4800*/  USEL UR7, UR37, UR39, !UP6 ;  /* 0x0000002725077287 */ /* 0x000fe4000f000000 */
[----:B------:R-:W-:Y:S02]  /*4810*/  UIMAD.WIDE.U32 UR16, UR4, UR22, URZ ;  /* 0x00000016041072a5 */ /* 0x000fe4000f8e00ff */
[----:B------:R-:W-:Y:S01]  /*4820*/  UIMAD.WIDE.U32 UR18, UR7, UR22, URZ ;  /* 0x00000016071272a5 */ /* 0x000fe2000f8e00ff */
[----:B------:R-:W-:Y:S02]  /*4830*/  UMOV UR5, UR9 ;  /* 0x0000000900057c82 */ /* 0x000fe40008000000 */
[----:B------:R-:W-:Y:S03]  /*4840*/  USHF.R.U32.HI UR6, URZ, UR40, UR5 ;  /* 0x00000028ff067299 */ /* 0x000fe60008011605 */
[----:B------:R-:W-:Y:S01]  /*4850*/  UMOV UR5, UR11 ;  /* 0x0000000b00057c82 */ /* 0x000fe20008000000 */
[----:B------:R-:W-:Y:S02]  /*4860*/  USEL UR6, UR13, UR6, !UP5 ;  /* 0x000000060d067287 */ /* 0x000fe4000e800000 */
[----:B------:R-:W-:Y:S02]  /*4870*/  USHF.R.U32.HI UR8, URZ, UR33, UR5 ;  /* 0x00000021ff087299 */ /* 0x000fe40008011605 */
[----:B------:R-:W-:Y:S01]  /*4880*/  UIMAD.WIDE.U32 UR10, UR6, UR22, URZ ;  /* 0x00000016060a72a5 */ /* 0x000fe2000f8e00ff */
[----:B------:R-:W-:Y:S02]  /*4890*/  UMOV UR5, UR17 ;  /* 0x0000001100057c82 */ /* 0x000fe40008000000 */
[----:B------:R-:W-:Y:S03]  /*48a0*/  @UP4 USHF.R.U32.HI UR4, URZ, UR23, UR5 ;  /* 0x00000017ff044299 */ /* 0x000fe60008011605 */
[----:B------:R-:W-:Y:S01]  /*48b0*/  UMOV UR5, UR19 ;  /* 0x0000001300057c82 */ /* 0x000fe20008000000 */
[----:B------:R-:W-:Y:S02]  /*48c0*/  UIMAD UR4, UR42, UR4, URZ ;  /* 0x000000042a0472a4 */ /* 0x000fe4000f8e02ff */
[----:B------:R-:W-:Y:S02]  /*48d0*/  @UP4 USHF.R.U32.HI UR7, URZ, UR23, UR5 ;  /* 0x00000017ff074299 */ /* 0x000fe40008011605 */
[----:B------:R-:W-:Y:S02]  /*48e0*/  USEL UR5, UR14, UR8, !UP6 ;  /* 0x000000080e057287 */ /* 0x000fe4000f000000 */
[----:B------:R-:W-:Y:S02]  /*48f0*/  UIMAD UR8, UR42, UR7, URZ ;  /* 0x000000072a0872a4 */ /* 0x000fe4000f8e02ff */
[----:B------:R-:W-:Y:S03]  /*4900*/  UISETP.GE.AND UP0, UPT, UR6, UR4, UPT ;  /* 0x000000040600728c */ /* 0x000fe6000bf06270 */
[----:B------:R-:W-:Y:S01]  /*4910*/  UMOV UR4, UR11 ;  /* 0x0000000b00047c82 */ /* 0x000fe20008000000 */
[----:B------:R-:W-:Y:S02]  /*4920*/  UISETP.GE.OR UP0, UPT, UR5, UR8, UP0 ;  /* 0x000000080500728c */ /* 0x000fe40008706670 */
[----:B------:R-:W-:Y:S02]  /*4930*/  USHF.R.U32.HI UR4, URZ, UR23, UR4 ;  /* 0x00000017ff047299 */ /* 0x000fe40008011604 */
[----:B------:R-:W-:Y:S02]  /*4940*/  UIMAD.WIDE.U32 UR8, UR5, UR22, URZ ;  /* 0x00000016050872a5 */ /* 0x000fe4000f8e00ff */
[----:B------:R-:W-:Y:S04]  /*4950*/  USEL UR10, UR6, UR4, !UP4 ;  /* 0x00000004060a7287 */ /* 0x000fe8000e000000 */
[----:B------:R-:W-:Y:S01]  /*4960*/  UIADD3 UR11, UPT, UPT, -UR10, URZ, URZ ;  /* 0x000000ff0a0b7290 */ /* 0x000fe2000fffe1ff */
[----:B------:R-:W-:Y:S02]  /*4970*/  @!UP0 UMOV UR4, UR9 ;  /* 0x0000000900048c82 */ /* 0x000fe40008000000 */
[----:B------:R-:W-:Y:S02]  /*4980*/  @!UP0 USHF.R.U32.HI UR4, URZ, UR23, UR4 ;  /* 0x00000017ff048299 */ /* 0x000fe40008011604 */
[----:B------:R-:W-:Y:S02]  /*4990*/  UIMAD UR8, UR42, UR11, UR6 ;  /* 0x0000000b2a0872a4 */ /* 0x000fe4000f8e0206 */
[----:B------:R-:W-:Y:S04]  /*49a0*/  @!UP0 USEL UR4, UR5, UR4, !UP4 ;  /* 0x0000000405048287 */ /* 0x000fe8000e000000 */
[----:B------:R-:W-:Y:S02]  /*49b0*/  @!UP0 UIMAD UR7, UR7, UR8, UR4 ;  /* 0x00000008070782a4 */ /* 0x000fe4000f8e0204 */
[----:B------:R-:W-:Y:S02]  /*49c0*/  @!UP0 UIADD3 UR9, UPT, UPT, UR10, -UR4, URZ ;  /* 0x800000040a098290 */ /* 0x000fe4000fffe0ff */
[----:B------:R-:W-:Y:S02]  /*49d0*/  UIADD3 UR8, UPT, UPT, -UR6, URZ, URZ ;  /* 0x000000ff06087290 */ /* 0x000fe4000fffe1ff */
[----:B------:R-:W-:Y:S02]  /*49e0*/  UIADD3 UR4, UPT, UPT, -UR5, URZ, URZ ;  /* 0x000000ff05047290 */ /* 0x000fe4000fffe1ff */
[----:B------:R-:W-:Y:S03]  /*49f0*/  @!UP0 UIMAD UR6, UR9, UR42, UR5 ;  /* 0x0000002a090682a4 */ /* 0x000fe6000f8e0205 */
[----:B------:R-:W-:Y:S01]  /*4a00*/  @!UP0 UMOV UR5, UR7 ;  /* 0x0000000700058c82 */ /* 0x000fe20008000000 */
[----:B------:R-:W-:Y:S02]  /*4a10*/  UIMAD UR7, UR15, UR4, UR14 ;  /* 0x000000040f0772a4 */ /* 0x000fe4000f8e020e */
[----:B------:R-:W-:Y:S02]  /*4a20*/  UIMAD UR4, UR34, UR8, UR13 ;  /* 0x00000008220472a4 */ /* 0x000fe4000f8e020d */
[----:B------:R-:W-:Y:S02]  /*4a30*/  UIMAD UR14, UR5, UR15, UR7 ;  /* 0x0000000f050e72a4 */ /* 0x000fe4000f8e0207 */
[----:B------:R-:W-:Y:S11]  /*4a40*/  UIMAD UR13, UR6, UR34, UR4 ;  /* 0x00000022060d72a4 */ /* 0x000ff6000f8e0204 */
[----:B------:R-:W-:Y:S01]  /*4a50*/  @!UPT UIADD3 URZ, UPT, UPT, URZ, URZ, URZ ;  /* 0x000000fffffff290 */ /* 0x000fe2000fffe0ff */
.L_x_87:
[----:B------:R-:W2:Y:S01]  /*4a60*/  @!UP2 LDCU.128 UR8, c[0x0][0xb10] ;  /* 0x00016200ff08a7ac */ /* 0x000ea20008000c00 */
[C---:B---3--:R-:W-:Y:S02]  /*4a70*/  ISETP.NE.U32.AND P1, PT, R4.reuse, RZ, PT ;  /* 0x000000ff0400720c */ /* 0x048fe40003f25070 */
[----:B------:R-:W-:Y:S02]  /*4a80*/  ISETP.NE.U32.AND P0, PT, R4, RZ, PT ;  /* 0x000000ff0400720c */ /* 0x000fe40003f05070 */
[C---:B------:R-:W-:Y:S02]  /*4a90*/  ISETP.NE.AND.EX P1, PT, R5.reuse, RZ, PT, P1 ;  /* 0x000000ff0500720c */ /* 0x040fe40003f25310 */
[----:B------:R-:W-:Y:S01]  /*4aa0*/  ISETP.NE.AND.EX P0, PT, R5, RZ, PT, P0 ;  /* 0x000000ff0500720c */ /* 0x000fe20003f05300 */
[----:B------:R-:W3:Y:S01]  /*4ab0*/  @!UP2 LDCU UR5, c[0x0][0xb0c] ;  /* 0x00016180ff05a7ac */ /* 0x000ee20008000800 */
[----:B------:R-:W-:Y:S02]  /*4ac0*/  USHF.L.U32 UR26, UR25, 0x6, URZ ;  /* 0x00000006191a7899 */ /* 0x000fe400080006ff */
[----:B------:R-:W-:Y:S02]  /*4ad0*/  USHF.L.U32 UR27, UR20, 0x6, URZ ;  /* 0x00000006141b7899 */ /* 0x000fe400080006ff */
[----:B--2---:R-:W-:Y:S07]  /*4ae0*/  UIMAD.WIDE.U32 UR6, UR14, UR8, URZ ;  /* 0x000000080e0672a5 */ /* 0x004fee000f8e00ff */
[----:B------:R-:W-:Y:S01]  /*4af0*/  @!UP2 UMOV UR4, UR7 ;  /* 0x000000070004ac82 */ /* 0x000fe20008000000 */
[----:B---3--:R-:W-:Y:S02]  /*4b00*/  @!UP2 UISETP.NE.AND UP0, UPT, UR5, 0x1, UPT ;  /* 0x000000010500a88c */ /* 0x008fe4000bf05270 */
[----:B------:R-:W-:Y:S02]  /*4b10*/  @!UP2 USHF.R.U32.HI UR4, URZ, UR9, UR4 ;  /* 0x00000009ff04a299 */ /* 0x000fe40008011604 */
[----:B------:R-:W-:Y:S02]  /*4b20*/  UIMAD.WIDE.U32 UR6, UR13, UR11, URZ ;  /* 0x0000000b0d0672a5 */ /* 0x000fe4000f8e00ff */
[----:B------:R-:W-:Y:S02]  /*4b30*/  @!UP2 USEL UR8, UR14, UR4, !UP0 ;  /* 0x000000040e08a287 */ /* 0x000fe4000c000000 */
[----:B------:R-:W-:Y:S03]  /*4b40*/  @!UP2 UISETP.NE.AND UP0, UPT, UR10, 0x1, UPT ;  /* 0x000000010a00a88c */ /* 0x000fe6000bf05270 */
[----:B------:R-:W-:Y:S02]  /*4b50*/  @!UP2 UMOV UR6, UR7 ;  /* 0x000000070006ac82 */ /* 0x000fe40008000000 */
[----:B------:R-:W2:Y:S02]  /*4b60*/  @!UP2 LDCU UR4, c[0x0][0xb20] ;  /* 0x00016400ff04a7ac */ /* 0x000ea40008000800 */
[----:B--2---:R-:W-:Y:S04]  /*4b70*/  @!UP2 USHF.R.U32.HI UR6, URZ, UR4, UR6 ;  /* 0x00000004ff06a299 */ /* 0x004fe80008011606 */
[----:B------:R-:W-:Y:S04]  /*4b80*/  @!UP2 USEL UR6, UR13, UR6, !UP0 ;  /* 0x000000060d06a287 */ /* 0x000fe8000c000000 */
[----:B------:R-:W-:Y:S02]  /*4b90*/  @!UP2 UIADD3 UR4, UPT, UPT, -UR8, UR6, URZ ;  /* 0x000000060804a290 */ /* 0x000fe4000fffe1ff */
[----:B------:R-:W-:Y:S02]  /*4ba0*/  @!UP2 UIADD3 UR6, UPT, UPT, UR8, -UR6, URZ ;  /* 0x800000060806a290 */ /* 0x000fe4000fffe0ff */
[----:B------:R-:W-:Y:S02]  /*4bb0*/  @!UP2 UIMAD UR14, UR4, UR5, UR14 ;  /* 0x00000005040ea2a4 */ /* 0x000fe4000f8e020e */
[----:B------:R-:W-:Y:S01]  /*4bc0*/  @!UP2 UIMAD UR13, UR6, UR10, UR13 ;  /* 0x0000000a060da2a4 */ /* 0x000fe2000f8e020d */
[----:B------:R-:W-:Y:S11]  /*4bd0*/  BRA.U UP3, `(.L_x_88) ;  /* 0x0000000103107547 */ /* 0x000ff6000b800000 */
[----:B------:R-:W-:Y:S04]  /*4be0*/  MOV R6, UR43 ;  /* 0x0000002b00067c02 */ /* 0x000fe80008000f00 */
[----:B------:R-:W-:Y:S04]  /*4bf0*/  SHF.L.U32 R6, R6, 0x1f, RZ ;  /* 0x0000001f06067819 */ /* 0x000fe800000006ff */
[----:B------:R-:W2:Y:S02]  /*4c00*/  SYNCS.PHASECHK.TRANS64.TRYWAIT P2, [UR29+0x78], R6 ;  /* 0x00007806ff0075a7 */ /* 0x000ea4000804111d */
[----:B--2---:R-:W-:Y:S05]  /*4c10*/  @!P2 BRA `(.L_x_89) ;  /* 0x000000380008a947 */ /* 0x004fea0003800000 */
.L_x_88:
[----:B------:R-:W-:Y:S05]  /*4c20*/  @!P1 BRA `(.L_x_90) ;  /* 0x0000000000309947 */ /* 0x000fea0003800000 */
[----:B------:R-:W-:Y:S01]  /*4c30*/  ISETP.NE.U32.AND P1, PT, R2, RZ, PT ;  /* 0x000000ff0200720c */ /* 0x000fe20003f25070 */
[----:B------:R-:W2:Y:S01]  /*4c40*/  LDCU.64 UR4, c[0x0][0x358] ;  /* 0x00006b00ff0477ac */ /* 0x000ea20008000a00 */
[----:B------:R-:W-:Y:S02]  /*4c50*/  IMAD.MOV.U32 R46, RZ, RZ, 0x1 ;  /* 0x00000001ff2e7424 */ /* 0x000fe400078e00ff */
[----:B------:R-:W-:Y:S11]  /*4c60*/  ISETP.NE.AND.EX P1, PT, R3, RZ, PT, P1 ;  /* 0x000000ff0300720c */ /* 0x000ff60003f25310 */
[----:B------:R-:W-:Y:S02]  /*4c70*/  @!UPT UIADD3 URZ, UPT, UPT, URZ, URZ, URZ ;  /* 0x000000fffffff290 */ /* 0x000fe4000fffe0ff */
[----:B------:R-:W3:Y:S01]  /*4c80*/  @P1 LDC.64 R8, c[0x0][0x888] ;  /* 0x00022200ff081b82 */ /* 0x000ee20000000a00 */
[----:B-1----:R-:W-:Y:S04]  /*4c90*/  @P1 IMAD R0, R4, UR36, RZ ;  /* 0x0000002404001c24 */ /* 0x002fe8000f8e02ff */
[----:B---3--:R-:W-:Y:S04]  /*4ca0*/  @P1 IMAD.WIDE R8, R0, 0x4, R8 ;  /* 0x0000000400081825 */ /* 0x008fe800078e0208 */
[----:B------:R-:W-:Y:S01]  /*4cb0*/  HFMA2 R0, -RZ, RZ, 0, 5.9604644775390625e-08 ;  /* 0x00000001ff007431 */ /* 0x000fe200000001ff */
[----:B--2--5:R2:W5:Y:S04]  /*4cc0*/  @P1 LDG.E R26, desc[UR4][R8.64] ;  /* 0x00000004081a1981 */ /* 0x024568000c1e1900 */
[----:B------:R-:W-:Y:S01]  /*4cd0*/  @!P1 PRMT R46, R0, 0x7610, R46 ;  /* 0x00007610002e9816 */ /* 0x000fe2000000002e */
[----:B--2---:R-:W3:Y:S06]  /*4ce0*/  @!P1 LDC R26, c[0x0][0x880] ;  /* 0x00022000ff1a9b82 */ /* 0x004eec0000000800 */
.L_x_90:
[----:B---3-5:R-:W-:Y:S01]  /*4cf0*/  @!P0 FSETP.EQ.AND P1, PT, R26, RZ, PT ;  /* 0x000000ff1a00820b */ /* 0x028fe20003f22000 */
[----:B------:R-:W-:Y:S01]  /*4d00*/  @!UPT UIADD3 URZ, UPT, UPT, URZ, URZ, URZ ;  /* 0x000000fffffff290 */ /* 0x000fe2000fffe0ff */
[----:B------:R-:W-:Y:S11]  /*4d10*/  @!P0 BRA `(.L_x_91) ;  /* 0x0000000000188947 */ /* 0x000ff60003800000 */
[----:B------:R-:W-:Y:S02]  /*4d20*/  LOP3.LUT P0, RZ, R46, 0xff, RZ, 0xc0, !PT ;  /* 0x000000ff2eff7812 */ /* 0x000fe4000780c0ff */
[----:B------:R-:W-:Y:S04]  /*4d30*/  ISETP.NE.U32.AND P1, PT, R2, RZ, PT ;  /* 0x000000ff0200720c */ /* 0x000fe80003f25070 */
[----:B------:R-:W-:Y:S04]  /*4d40*/  ISETP.NE.AND.EX P1, PT, R3, RZ, PT, P1 ;  /* 0x000000ff0300720c */ /* 0x000fe80003f25310 */
[----:B------:R-:W-:Y:S03]  /*4d50*/  PLOP3.LUT P1, PT, P1, PT, PT, 0x8, 0x80 ;  /* 0x000000000080781c */ /* 0x000fe60000f2e170 */
[----:B------:R-:W-:Y:S11]  /*4d60*/  @P0 FSETP.EQ.AND P1, PT, R26, RZ, PT ;  /* 0x000000ff1a00020b */ /* 0x000ff60003f22000 */
[----:B------:R-:W-:Y:S02]  /*4d70*/  @!UPT UIADD3 URZ, UPT, UPT, URZ, URZ, URZ ;  /* 0x000000fffffff290 */ /* 0x000fe4000fffe0ff */
.L_x_91:
[----:B------:R-:W-:Y:S01]  /*4d80*/  ULEA UR4, UR12, UR29, 0x3 ;  /* 0x0000001d0c047291 */ /* 0x000fe2000f8e18ff */
[----:B------:R-:W-:Y:S02]  /*4d90*/  SHF.L.U32 R9, R15, 0x1f, RZ ;  /* 0x0000001f0f097819 */ /* 0x000fe400000006ff */
[----:B------:R-:W-:Y:S04]  /*4da0*/  ELECT P0, URZ, PT ;  /* 0x0000000000ff782f */ /* 0x000fe80003800000 */
[----:B------:R-:W-:Y:S02]  /*4db0*/  PLOP3.LUT P1, PT, P1, P0, PT, 0xf2, 0x2f ;  /* 0x00000000002f781c */ /* 0x000fe40000f21e72 */
[----:B------:R-:W2:Y:S11]  /*4dc0*/  SYNCS.PHASECHK.TRANS64.TRYWAIT P2, [UR4+0x58], R9 ;  /* 0x00005809ff0075a7 */ /* 0x000eb60008041104 */
[----:B------:R-:W-:Y:S05]  /*4dd0*/  @!P1 IADD3 R8, P0, PT, R16, 0x580, RZ ;  /* 0x0000058010089810 */ /* 0x000fea0007f1e0ff */
[----:B-1----:R-:W-:Y:S01]  /*4de0*/  @!P1 IMAD.X R6, RZ, RZ, R17, P0 ;  /* 0x000000ffff069224 */ /* 0x002fe200000e0611 */
[----:B--2---:R-:W-:Y:S07]  /*4df0*/  @!P2 BRA `(.L_x_92) ;  /* 0x0000003400a8a947 */ /* 0x004fee0003800000 */
.L_x_166:
[----:B------:R-:W2:Y:S01]  /*4e00*/  S2UR UR11, SR_CgaCtaId ;  /* 0x00000000000b79c3 */ /* 0x000ea20000008800 */
[----:B------:R-:W-:Y:S01]  /*4e10*/  @!P1 R2UR UR6, R6 ;  /* 0x00000000060692ca */ /* 0x000fe200000e0000 */
[----:B------:R-:W-:Y:S01]  /*4e20*/  UIADD3 UR5, UPT, UPT, UR12, 0x1, URZ ;  /* 0x000000010c057890 */ /* 0x000fe2000fffe0ff */
[----:B------:R-:W-:Y:S01]  /*4e30*/  @!P1 R2UR UR7, R8 ;  /* 0x00000000080792ca */ /* 0x000fe200000e0000 */
[----:B------:R-:W-:Y:S01]  /*4e40*/  UIADD3 UR25, UPT, UPT, UR4, 0x40, URZ ;  /* 0x0000004004197890 */ /* 0x000fe2000fffe0ff */
[----:B-1----:R-:W-:Y:S01]  /*4e50*/  @!P1 IMAD.MOV.U32 R0, RZ, RZ, 0x1000 ;  /* 0x00001000ff009424 */ /* 0x002fe200078e00ff */
[----:B------:R-:W-:Y:S01]  /*4e60*/  UISETP.NE.AND UP0, UPT, UR5, 0x3, UPT ;  /* 0x000000030500788c */ /* 0x000fe2000bf05270 */
[----:B------:R-:W-:Y:S01]  /*4e70*/  VIADD R14, R14, 0x1 ;  /* 0x000000010e0e7836 */ /* 0x000fe20000000000 */
[----:B------:R-:W-:Y:S01]  /*4e80*/  UMOV UR18, 0x0 ;  /* 0x0000000000127882 */ /* 0x000fe20000000000 */
[----:B------:R-:W-:Y:S01]  /*4e90*/  UMOV UR19, 0x10000000 ;  /* 0x1000000000137882 */ /* 0x000fe20000000000 */
[----:B------:R-:W-:Y:S02]  /*4ea0*/  USEL UR21, UR5, URZ, UP0 ;  /* 0x000000ff05157287 */ /* 0x000fe40008000000 */
[----:B------:R-:W-:Y:S02]  /*4eb0*/  USEL UR9, URZ, 0x1, UP0 ;  /* 0x00000001ff097887 */ /* 0x000fe40008000000 */
[----:B------:R-:W-:Y:S01]  /*4ec0*/  VOTEU.ALL UP0, P1 ;  /* 0x0000000000ff7886 */ /* 0x000fe20000800000 */
[----:B------:R-:W-:Y:S01]  /*4ed0*/  IMAD.U32 R9, RZ, RZ, UR6 ;  /* 0x00000006ff097e24 */ /* 0x000fe2000f8e00ff */
[----:B------:R-:W-:Y:S01]  /*4ee0*/  UMOV UR28, UR36 ;  /* 0x00000024001c7c82 */ /* 0x000fe20008000000 */
[----:B------:R-:W-:Y:S01]  /*4ef0*/  IMAD.U32 R8, RZ, RZ, UR7 ;  /* 0x00000007ff087e24 */ /* 0x000fe2000f8e00ff */
[----:B------:R-:W-:Y:S01]  /*4f00*/  LOP3.LUT R15, R15, UR9, RZ, 0x3c, !PT ;  /* 0x000000090f0f7c12 */ /* 0x000fe2000f8e3cff */
[----:B------:R-:W-:Y:S01]  /*4f10*/  @!UP0 ULEA UR5, UR12, UR29, 0xc ;  /* 0x0000001d0c058291 */ /* 0x000fe2000f8e60ff */
[----:B------:R-:W-:Y:S01]  /*4f20*/  @!P1 R2UR UR7, R9 ;  /* 0x00000000090792ca */ /* 0x000fe200000e0000 */
[----:B------:R-:W-:Y:S01]  /*4f30*/  @!UP0 UIADD3 UR10, UPT, UPT, UR26, 0x20, URZ ;  /* 0x000000201a0a8890 */ /* 0x000fe2000fffe0ff */
[----:B------:R-:W-:Y:S01]  /*4f40*/  @!P1 R2UR UR6, R8 ;  /* 0x00000000080692ca */ /* 0x000fe200000e0000 */
[----:B------:R-:W-:Y:S01]  /*4f50*/  @!UP0 UIADD3 UR24, UPT, UPT, UR5, 0x200, URZ ;  /* 0x0000020005188890 */ /* 0x000fe2000fffe0ff */
[----:B------:R-:W-:Y:S01]  /*4f60*/  SHF.L.U32 R6, R15, 0x1f, RZ ;  /* 0x0000001f0f067819 */ /* 0x000fe200000006ff */
[----:B------:R-:W-:Y:S01]  /*4f70*/  @!UP0 UIADD3 UR8, UPT, UPT, UR5, 0xa00, URZ ;  /* 0x00000a0005088890 */ /* 0x000fe2000fffe0ff */
[----:B------:R-:W-:Y:S01]  /*4f80*/  VOTEU.ALL UP0, P1 ;  /* 0x0000000000ff7886 */ /* 0x000fe20000800000 */
[----:B--2---:R-:W-:Y:S01]  /*4f90*/  UPRMT UR16, UR11, 0x654, UR25 ;  /* 0x000006540b107896 */ /* 0x004fe20008000019 */
[----:B------:R-:W-:Y:S02]  /*4fa0*/  UMOV UR12, UR36 ;  /* 0x00000024000c7c82 */ /* 0x000fe40008000000 */
[----:B------:R-:W-:Y:S01]  /*4fb0*/  UMOV UR11, UR27 ;  /* 0x0000001b000b7c82 */ /* 0x000fe20008000000 */
[----:B------:R-:W-:Y:S01]  /*4fc0*/  UMOV UR9, UR25 ;  /* 0x0000001900097c82 */ /* 0x000fe20008000000 */
[----:B------:R-:W-:Y:S03]  /*4fd0*/  ULEA UR5, UR21, UR29, 0x3 ;  /* 0x0000001d15057291 */ /* 0x000fe6000f8e18ff */
[----:B------:R1:W-:Y:S01]  /*4fe0*/  @!UP0 UTMALDG.3D [UR24], [UR6], desc[UR18] ;  /* 0x00001218060085b4 */ /* 0x0003e20008011000 */
[----:B------:R-:W-:Y:S05]  /*4ff0*/  VOTEU.ALL UP0, P1 ;  /* 0x0000000000ff7886 */ /* 0x000fea0000800000 */
[----:B------:R1:W-:Y:S01]  /*5000*/  @!UP0 UTMALDG.3D [UR8], [UR6], desc[UR18] ;  /* 0x00001208060085b4 */ /* 0x0003e20008011000 */
[----:B------:R1:W-:Y:S01]  /*5010*/  @!P1 SYNCS.ARRIVE.TRANS64.RED.A0TR RZ, [UR4+0x40], R0 ;  /* 0x00004000ffff99a7 */ /* 0x0003e20008300404 */
[----:B------:R-:W-:Y:S01]  /*5020*/  SYNCS.ARRIVE.TRANS64.RED.A1T0 RZ, [UR16], RZ ;  /* 0x000000ffffff79a7 */ /* 0x000fe20008100410 */
[----:B------:R-:W2:Y:S02]  /*5030*/  SYNCS.PHASECHK.TRANS64.TRYWAIT P0, [UR5+0x58], R6 ;  /* 0x00005806ff0075a7 */ /* 0x000ea40008001105 */
[----:B-12---:R-:W-:Y:S05]  /*5040*/  @!P0 BRA `(.L_x_93) ;  /* 0x00000034002c8947 */ /* 0x006fea0003800000 */
.L_x_168:
[----:B------:R-:W-:Y:S01]  /*5050*/  UIADD3 UR17, UPT, UPT, UR5, 0x40, URZ ;  /* 0x0000004005117890 */ /* 0x000fe2000fffe0ff */
[----:B-1----:R-:W-:Y:S01]  /*5060*/  @!P1 IADD3 R6, P0, PT, R16, 0x580, RZ ;  /* 0x0000058010069810 */ /* 0x002fe20007f1e0ff */
[----:B------:R-:W-:Y:S01]  /*5070*/  UPLOP3.LUT UP3, UPT, UPT, UPT, UPT, 0x80, 0x8 ;  /* 0x000000000008789c */ /* 0x000fe20003f6f070 */
[----:B------:R-:W1:Y:S01]  /*5080*/  S2UR UR9, SR_CgaCtaId ;  /* 0x00000000000979c3 */ /* 0x000e620000008800 */
[----:B------:R-:W-:Y:S01]  /*5090*/  UMOV UR24, 0x0 ;  /* 0x0000000000187882 */ /* 0x000fe20000000000 */
[----:B------:R-:W-:Y:S01]  /*50a0*/  @!P1 R2UR UR6, R6 ;  /* 0x00000000060692ca */ /* 0x000fe200000e0000 */
[----:B------:R-:W-:Y:S01]  /*50b0*/  @!P1 IMAD.X R0, RZ, RZ, R17, P0 ;  /* 0x000000ffff009224 */ /* 0x000fe200000e0611 */
[----:B------:R-:W-:Y:S01]  /*50c0*/  UMOV UR25, 0x10000000 ;  /* 0x1000000000197882 */ /* 0x000fe20000000000 */
[----:B------:R-:W-:Y:S01]  /*50d0*/  UMOV UR19, UR27 ;  /* 0x0000001b00137c82 */ /* 0x000fe20008000000 */
[----:B------:R-:W-:Y:S01]  /*50e0*/  UMOV UR20, UR36 ;  /* 0x0000002400147c82 */ /* 0x000fe20008000000 */
[----:B------:R-:W-:Y:S01]  /*50f0*/  UMOV UR11, UR27 ;  /* 0x0000001b000b7c82 */ /* 0x000fe20008000000 */
[----:B------:R-:W-:Y:S01]  /*5100*/  @!P1 R2UR UR4, R0 ;  /* 0x00000000000492ca */ /* 0x000fe200000e0000 */
[----:B------:R-:W-:Y:S01]  /*5110*/  UMOV UR12, UR36 ;  /* 0x00000024000c7c82 */ /* 0x000fe20008000000 */
[----:B------:R-:W-:Y:S01]  /*5120*/  VOTEU.ALL UP0, P1 ;  /* 0x0000000000ff7886 */ /* 0x000fe20000800000 */
[----:B------:R-:W-:Y:S01]  /*5130*/  R2UR UR41, R50 ;  /* 0x00000000322972ca */ /* 0x000fe200000e0000 */
[----:B------:R-:W-:Y:S01]  /*5140*/  UMOV UR36, UR30 ;  /* 0x0000001e00247c82 */ /* 0x000fe20008000000 */
[----:B------:R-:W-:Y:S02]  /*5150*/  R2UR UR28, R51 ;  /* 0x00000000331c72ca */ /* 0x000fe400000e0000 */
[----:B------:R-:W-:Y:S01]  /*5160*/  @!UP0 UIADD3 UR18, UPT, UPT, UR26, 0x10, URZ ;  /* 0x000000101a128890 */ /* 0x000fe2000fffe0ff */
[----:B------:R-:W-:Y:S01]  /*5170*/  IMAD.U32 R8, RZ, RZ, UR6 ;  /* 0x00000006ff087e24 */ /* 0x000fe2000f8e00ff */
[----:B------:R-:W-:Y:S01]  /*5180*/  @!UP0 UIADD3 UR10, UPT, UPT, UR26, 0x30, URZ ;  /* 0x000000301a0a8890 */ /* 0x000fe2000fffe0ff */
[----:B------:R-:W-:Y:S03]  /*5190*/  ISETP.NE.AND P0, PT, R14, 0x2, PT ;  /* 0x000000020e00780c */ /* 0x000fe60003f05270 */
[----:B------:R-:W-:Y:S01]  /*51a0*/  IMAD.U32 R9, RZ, RZ, UR4 ;  /* 0x00000004ff097e24 */ /* 0x000fe2000f8e00ff */
[----:B------:R-:W-:Y:S01]  /*51b0*/  @!P1 R2UR UR6, R8 ;  /* 0x00000000080692ca */ /* 0x000fe200000e0000 */
[----:B------:R-:W-:Y:S01]  /*51c0*/  @!UP0 ULEA UR4, UR21, UR29, 0xc ;  /* 0x0000001d15048291 */ /* 0x000fe2000f8e60ff */
[----:B------:R-:W-:Y:S02]  /*51d0*/  SEL R0, RZ, 0x1, P0 ;  /* 0x00000001ff007807 */ /* 0x000fe40000000000 */
[----:B------:R-:W-:Y:S01]  /*51e0*/  @!P1 R2UR UR7, R9 ;  /* 0x00000000090792ca */ /* 0x000fe200000e0000 */
[----:B------:R-:W-:Y:S01]  /*51f0*/  @!UP0 UIADD3 UR16, UPT, UPT, UR4, 0x200, URZ ;  /* 0x0000020004108890 */ /* 0x000fe2000fffe0ff */
[----:B------:R-:W-:Y:S01]  /*5200*/  LOP3.LUT R13, R13, R0, RZ, 0x3c, !PT ;  /* 0x000000000d0d7212 */ /* 0x000fe200078e3cff */
[----:B------:R-:W-:Y:S01]  /*5210*/  @!UP0 UIADD3 UR8, UPT, UPT, UR4, 0xa00, URZ ;  /* 0x00000a0004088890 */ /* 0x000fe2000fffe0ff */
[----:B------:R-:W-:Y:S01]  /*5220*/  SEL R14, R14, RZ, P0 ;  /* 0x000000ff0e0e7207 */ /* 0x000fe20000000000 */
[----:B------:R-:W-:Y:S01]  /*5230*/  VOTEU.ALL UP0, P1 ;  /* 0x0000000000ff7886 */ /* 0x000fe20000800000 */
[----:B-1----:R-:W-:Y:S03]  /*5240*/  UPRMT UR4, UR9, 0x654, UR17 ;  /* 0x0000065409047896 */ /* 0x002fe60008000011 */
[----:B------:R-:W-:Y:S04]  /*5250*/  UMOV UR9, UR17 ;  /* 0x0000001100097c82 */ /* 0x000fe80008000000 */
[----:B------:R1:W-:Y:S01]  /*5260*/  @!UP0 UTMALDG.3D [UR16], [UR6], desc[UR24] ;  /* 0x00001810060085b4 */ /* 0x0003e20008011000 */
[----:B------:R-:W-:Y:S05]  /*5270*/  VOTEU.ALL UP0, P1 ;  /* 0x0000000000ff7886 */ /* 0x000fea0000800000 */
[----:B------:R2:W-:Y:S01]  /*5280*/  @!UP0 UTMALDG.3D [UR8], [UR6], desc[UR24] ;  /* 0x00001808060085b4 */ /* 0x0005e20008011000 */
[----:B------:R4:W-:Y:S01]  /*5290*/  @!P1 SYNCS.ARRIVE.TRANS64.RED.A0TR RZ, [UR5+0x40], R7 ;  /* 0x00004007ffff99a7 */ /* 0x0009e20008300405 */
[----:B------:R-:W-:Y:S01]  /*52a0*/  SYNCS.ARRIVE.TRANS64.RED.A1T0 RZ, [UR4], RZ ;  /* 0x000000ffffff79a7 */ /* 0x000fe20008100404 */
[----:B------:R-:W-:Y:S04]  /*52b0*/  UIADD3 UR4, UPT, UPT, UR21, 0x1, URZ ;  /* 0x0000000115047890 */ /* 0x000fe8000fffe0ff */
[----:B------:R-:W-:Y:S04]  /*52c0*/  UISETP.NE.AND UP0, UPT, UR4, 0x3, UPT ;  /* 0x000000030400788c */ /* 0x000fe8000bf05270 */
[----:B------:R-:W-:Y:S02]  /*52d0*/  USEL UR5, URZ, 0x1, UP0 ;  /* 0x00000001ff057887 */ /* 0x000fe40008000000 */
[----:B-1----:R-:W-:Y:S04]  /*52e0*/  UIADD3 UR20, UPT, UPT, UR14, UR28, URZ ;  /* 0x0000001c0e147290 */ /* 0x002fe8000fffe0ff */
[----:B------:R-:W-:Y:S01]  /*52f0*/  LOP3.LUT R15, R15, UR5, RZ, 0x3c, !PT ;  /* 0x000000050f0f7c12 */ /* 0x000fe2000f8e3cff */
[----:B--2---:R-:W-:Y:S02]  /*5300*/  UIADD3 UR25, UPT, UPT, UR13, UR41, URZ ;  /* 0x000000290d197290 */ /* 0x004fe4000fffe0ff */
[----:B------:R-:W-:Y:S01]  /*5310*/  USEL UR12, UR4, URZ, UP0 ;  /* 0x000000ff040c7287 */ /* 0x000fe20008000000 */
[----:B------:R-:W-:Y:S11]  /*5320*/  BRA.U UP1, `(.L_x_94) ;  /* 0xfffffff101ac7547 */ /* 0x000ff6000b83ffff */
[----:B------:R-:W-:Y:S01]  /*5330*/  UIADD3 UR29, UPT, UPT, UR29, 0x58, URZ ;  /* 0x000000581d1d7890 */ /* 0x000fe2000fffe0ff */
[----:B------:R-:W-:-:S03]  /*5340*/  SHF.L.U32 R2, R15, 0x1f, RZ ;  /* 0x0000001f0f027819 */ /* 0x000fc600000006ff */
[----:B------:R-:W-:-:S09]  /*5350*/  ULEA UR4, UR12, UR29, 0x3 ;  /* 0x0000001d0c047291 */ /* 0x000fd2000f8e18ff */
[----:B------:R-:W1:Y:S02]  /*5360*/  SYNCS.PHASECHK.TRANS64.TRYWAIT P0, [UR4], R2 ;  /* 0x00000002ff0075a7 */ /* 0x000e640008001104 */
[----:B-1----:R-:W-:Y:S05]  /*5370*/  @!P0 BRA `(.L_x_95) ;  /* 0x0000003000788947 */ /* 0x002fea0003800000 */
.L_x_170:
        /* <DEDUP_REMOVED lines=9> */
.L_x_172:
[----:B------:R-:W-:-:S04]  /*5410*/  UIADD3 UR4, UPT, UPT, UR4, 0x1, URZ ;  /* 0x0000000104047890 */ /* 0x000fc8000fffe0ff */
[----:B------:R-:W-:-:S04]  /*5420*/  UISETP.NE.AND UP0, UPT, UR4, 0x3, UPT ;  /* 0x000000030400788c */ /* 0x000fc8000bf05270 */
[----:B------:R-:W-:Y:S02]  /*5430*/  USEL UR5, URZ, 0x1, UP0 ;  /* 0x00000001ff057887 */ /* 0x000fe40008000000 */
[----:B------:R-:W-:-:S04]  /*5440*/  USEL UR4, UR4, URZ, UP0 ;  /* 0x000000ff04047287 */ /* 0x000fc80008000000 */
[----:B------:R-:W-:Y:S01]  /*5450*/  ULEA UR4, UR4, UR29, 0x3 ;  /* 0x0000001d04047291 */ /* 0x000fe2000f8e18ff */
[----:B-1----:R-:W-:-:S04]  /*5460*/  LOP3.LUT R2, R15, UR5, RZ, 0x3c, !PT ;  /* 0x000000050f027c12 */ /* 0x002fc8000f8e3cff */
[----:B------:R-:W-:Y:S01]  /*5470*/  SHF.L.U32 R2, R2, 0x1f, RZ ;  /* 0x0000001f02027819 */ /* 0x000fe200000006ff */
[----:B------:R-:W-:-:S07]  /*5480*/  IMAD.U32 R0, RZ, RZ, UR4 ;  /* 0x00000004ff007e24 */ /* 0x000fce000f8e00ff */
.L_x_97:
[----:B-1----:R1:W2:Y:S02]  /*5490*/  SYNCS.PHASECHK.TRANS64.TRYWAIT P0, [R0+URZ], R2 ;  /* 0x00000002000075a7 */ /* 0x0022a400080011ff */
[----:B--2---:R-:W-:Y:S05]  /*54a0*/  @!P0 NANOSLEEP.SYNCS 0x989680 ;  /* 0x009896800000895d */ /* 0x004fea0003900000 */
[----:B------:R-:W2:Y:S02]  /*54b0*/  @!P0 SYNCS.PHASECHK.TRANS64 P0, [R0+URZ], R2 ;  /* 0x00000002000085a7 */ /* 0x000ea400080010ff */
[----:B--2---:R-:W-:Y:S05]  /*54c0*/  @P0 EXIT ;  /* 0x000000000000094d */ /* 0x004fea0003800000 */
[----:B------:R-:W-:Y:S05]  /*54d0*/  BRA `(.L_x_97) ;  /* 0xfffffffc00ec7947 */ /* 0x000fea000383ffff */
.L_x_85:
[----:B------:R-:W-:-:S06]  /*54e0*/  UISETP.GE.AND UP0, UPT, UR13, 0x4, UPT ;  /* 0x000000040d00788c */ /* 0x000fcc000bf06270 */
[----:B------:R-:W-:-:S13]  /*54f0*/  PLOP3.LUT P0, PT, PT, PT, UP0, 0x80, 0x8 ;  /* 0x000000000008781c */ /* 0x000fda0003f0f008 */
[----:B------:R-:W-:Y:S05]  /*5500*/  @!P0 EXIT ;  /* 0x000000000000894d */ /* 0x000fea0003800000 */
[----:B------:R-:W1:Y:S08]  /*5510*/  S2UR UR4, SR_CgaCtaId ;  /* 0x00000000000479c3 */ /* 0x000e700000008800 */
[----:B------:R-:W-:Y:S01]  /*5520*/  BAR.SYNC.DEFER_BLOCKING 0x6, 0xa0 ;  /* 0x0182800000007b1d */ /* 0x000fe20000010000 */
[----:B------:R-:W-:Y:S01]  /*5530*/  IMAD.SHL.U32 R3, R47, 0x200000, RZ ;  /* 0x002000002f037824 */ /* 0x000fe200078e00ff */
[----:B------:R-:W-:Y:S01]  /*5540*/  CS2R R56, SRZ ;  /* 0x0000000000387805 */ /* 0x000fe2000001ff00 */
[----:B------:R-:W-:-:S02]  /*5550*/  IMAD.SHL.U32 R45, R58, 0x10, RZ ;  /* 0x000000103a2d7824 */ /* 0x000fc400078e00ff */
[C---:B------:R-:W-:Y:S01]  /*5560*/  IMAD.U32 R23, R58.reuse, 0x10000, RZ ;  /* 0x000100003a177824 */ /* 0x040fe200078e00ff */
[----:B------:R-:W-:Y:S02]  /*5570*/  UMOV UR45, 0x400 ;  /* 0x00000400002d7882 */ /* 0x000fe40000000000 */
[----:B------:R-:W2:Y:S01]  /*5580*/  LDC.64 R42, c[0x0][0x8b0] ;  /* 0x00022c00ff2a7b82 */ /* 0x000ea20000000a00 */
[----:B------:R-:W-:Y:S01]  /*5590*/  IMAD.SHL.U32 R2, R58, 0x2, RZ ;  /* 0x000000023a027824 */ /* 0x000fe200078e00ff */
[----:B------:R-:W-:Y:S01]  /*55a0*/  LOP3.LUT R3, R3, 0x200000, RZ, 0xc0, !PT ;  /* 0x0020000003037812 */ /* 0x000fe200078ec0ff */
[----:B------:R-:W-:Y:S01]  /*55b0*/  IMAD.SHL.U32 R4, R47, 0x200, RZ ;  /* 0x000002002f047824 */ /* 0x000fe200078e00ff */
[C---:B------:R-:W-:Y:S01]  /*55c0*/  LOP3.LUT R5, R45.reuse, 0x40, RZ, 0xc0, !PT ;  /* 0x000000402d057812 */ /* 0x040fe200078ec0ff */
[----:B------:R-:W-:Y:S01]  /*55d0*/  IMAD.MOV.U32 R22, RZ, RZ, RZ ;  /* 0x000000ffff167224 */ /* 0x000fe200078e00ff */
[----:B------:R-:W-:Y:S01]  /*55e0*/  LOP3.LUT R44, R45, 0x5b0, RZ, 0xc0, !PT ;  /* 0x000005b02d2c7812 */ /* 0x000fe200078ec0ff */
[----:B------:R-:W-:Y:S01]  /*55f0*/  IMAD.MOV.U32 R55, RZ, RZ, RZ ;  /* 0x000000ffff377224 */ /* 0x000fe200078e00ff */
[----:B------:R-:W3:Y:S01]  /*5600*/  LDC.64 R40, c[0x0][0x8a8] ;  /* 0x00022a00ff287b82 */ /* 0x000ee20000000a00 */
[----:B------:R-:W-:Y:S01]  /*5610*/  LOP3.LUT R23, R3, 0x400000, R23, 0xf8, !PT ;  /* 0x0040000003177812 */ /* 0x000fe200078ef817 */
[----:B------:R-:W4:Y:S01]  /*5620*/  LDCU UR62, c[0x0][0x370] ;  /* 0x00006e00ff3e77ac */ /* 0x000f220008000800 */
[----:B------:R-:W-:-:S02]  /*5630*/  LOP3.LUT R2, R5, 0x8, R2, 0xf8, !PT ;  /* 0x0000000805027812 */ /* 0x000fc400078ef802 */
[----:B------:R-:W-:Y:S01]  /*5640*/  LOP3.LUT R44, R44, 0x200, R4, 0xf8, !PT ;  /* 0x000002002c2c7812 */ /* 0x000fe200078ef804 */
[----:B------:R-:W2:Y:S01]  /*5650*/  LDCU UR43, c[0x0][0xb0c] ;  /* 0x00016180ff2b77ac */ /* 0x000ea20008000800 */
[----:B------:R-:W-:Y:S02]  /*5660*/  LOP3.LUT P0, RZ, R45, 0x40, RZ, 0xc0, !PT ;  /* 0x000000402dff7812 */ /* 0x000fe4000780c0ff */
[----:B------:R-:W-:Y:S01]  /*5670*/  LOP3.LUT R44, R44, R2, RZ, 0xfc, !PT ;  /* 0x000000022c2c7212 */ /* 0x000fe200078efcff */
[----:B-1----:R-:W-:Y:S01]  /*5680*/  ULEA UR45, UR4, UR45, 0x18 ;  /* 0x0000002d042d7291 */ /* 0x002fe2000f8ec0ff */
[----:B------:R-:W-:Y:S01]  /*5690*/  P2R R2, PR, RZ, 0x1 ;  /* 0x00000001ff027803 */ /* 0x000fe20000000000 */
[----:B------:R-:W1:Y:S01]  /*56a0*/  LDCU.64 UR4, c[0x0][0x890] ;  /* 0x00011200ff0477ac */ /* 0x000e620008000a00 */
[----:B------:R-:W-:Y:S01]  /*56b0*/  LOP3.LUT R58, R58, 0x60, RZ, 0xc0, !PT ;  /* 0x000000603a3a7812 */ /* 0x000fe200078ec0ff */
[----:B------:R-:W2:Y:S05]  /*56c0*/  LDCU UR39, c[0x0][0xb30] ;  /* 0x00016600ff2777ac */ /* 0x000eaa0008000800 */
[----:B------:R-:W4:Y:S01]  /*56d0*/  LDS R0, [UR45+0x130] ;  /* 0x0001302dff007984 */ /* 0x000f220008000800 */
[----:B------:R-:W2:Y:S01]  /*56e0*/  LDCU.64 UR60, c[0x0][0x888] ;  /* 0x00011100ff3c77ac */ /* 0x000ea20008000a00 */
[----:B------:R-:W2:Y:S01]  /*56f0*/  LDCU.64 UR40, c[0x0][0xb28] ;  /* 0x00016500ff2877ac */ /* 0x000ea20008000a00 */
[----:B------:R-:W2:Y:S01]  /*5700*/  LDCU.128 UR56, c[0x0][0xb10] ;  /* 0x00016200ff3877ac */ /* 0x000ea20008000c00 */
[----:B-1----:R-:W-:Y:S01]  /*5710*/  IMAD.U32 R49, RZ, RZ, UR4 ;  /* 0x00000004ff317e24 */ /* 0x002fe2000f8e00ff */
[----:B------:R-:W-:Y:S01]  /*5720*/  UIADD3 UR4, UPT, UPT, UR45, 0x200, URZ ;  /* 0x000002002d047890 */ /* 0x000fe2000fffe0ff */
[----:B------:R-:W-:Y:S01]  /*5730*/  IMAD.U32 R48, RZ, RZ, UR5 ;  /* 0x00000005ff307e24 */ /* 0x000fe2000f8e00ff */
[----:B------:R-:W1:Y:S01]  /*5740*/  LDCU UR55, c[0x0][0x374] ;  /* 0x00006e80ff3777ac */ /* 0x000e620008000800 */
[----:B------:R-:W-:Y:S01]  /*5750*/  UMOV UR54, 0x1 ;  /* 0x0000000100367882 */ /* 0x000fe20000000000 */
[----:B------:R-:W-:Y:S01]  /*5760*/  UMOV UR47, URZ ;  /* 0x000000ff002f7c82 */ /* 0x000fe20008000000 */
[----:B------:R-:W-:Y:S01]  /*5770*/  UMOV UR53, URZ ;  /* 0x000000ff00357c82 */ /* 0x000fe20008000000 */
[----:B------:R-:W-:Y:S01]  /*5780*/  UMOV UR52, URZ ;  /* 0x000000ff00347c82 */ /* 0x000fe20008000000 */
[----:B----4-:R-:W-:-:S02]  /*5790*/  IMAD.IADD R23, R0, 0x1, R23 ;  /* 0x0000000100177824 */ /* 0x010fc400078e0217 */
[----:B-123--:R-:W-:-:S07]  /*57a0*/  IMAD.U32 R0, RZ, RZ, UR4 ;  /* 0x00000004ff007e24 */ /* 0x00efce000f8e00ff */
.L_x_128:
[C---:B------:R-:W-:Y:S02]  /*57b0*/  LEA R3, R55.reuse, UR45, 0x3 ;  /* 0x0000002d37037c11 */ /* 0x040fe4000f8e18ff */
[----:B------:R-:W-:Y:S02]  /*57c0*/  SHF.L.U32 R0, R56, 0x1f, RZ ;  /* 0x0000001f38007819 */ /* 0x000fe400000006ff */
[----:B------:R-:W-:Y:S02]  /*57d0*/  LEA R4, R55, UR45, 0x4 ;  /* 0x0000002d37047c11 */ /* 0x000fe4000f8e20ff */
[----:B------:R-:W1:Y:S02]  /*57e0*/  SYNCS.PHASECHK.TRANS64.TRYWAIT P0, [R3+URZ+0x80], R0 ;  /* 0x00008000030075a7 */ /* 0x000e6400080011ff */
[----:B-1----:R-:W-:Y:S05]  /*57f0*/  @!P0 BRA `(.L_x_98) ;  /* 0x0000002c00888947 */ /* 0x002fea0003800000 */
.L_x_173:
[----:B------:R-:W2:Y:S01]  /*5800*/  LDS.128 R4, [R4+0x110] ;  /* 0x0001100004047984 */ /* 0x000ea20000000c00 */
[----:B------:R-:W-:Y:S01]  /*5810*/  UISETP.GE.AND UP0, UPT, UR42, 0x1, UPT ;  /* 0x000000012a00788c */ /* 0x000fe2000bf06270 */
[----:B------:R-:W-:Y:S01]  /*5820*/  @!PT LDS RZ, [RZ] ;  /* 0x00000000fffff984 */ /* 0x000fe20000000800 */
[----:B------:R-:W-:Y:S01]  /*5830*/  @!PT LDS RZ, [RZ] ;  /* 0x00000000fffff984 */ /* 0x000fe20000000800 */
[----:B------:R-:W-:Y:S01]  /*5840*/  @!PT LDS RZ, [RZ] ;  /* 0x00000000fffff984 */ /* 0x000fe20000000800 */
[----:B------:R-:W-:Y:S01]  /*5850*/  @!PT LDS RZ, [RZ] ;  /* 0x00000000fffff984 */ /* 0x000fe20000000800 */
[----:B------:R3:W-:Y:S06]  /*5860*/  MEMBAR.ALL.CTA ;  /* 0x0000000000007992 */ /* 0x0007ec0000008000 */
[----:B---3--:R-:W3:Y:S01]  /*5870*/  FENCE.VIEW.ASYNC.S ;  /* 0x00000000000073c6 */ /* 0x008ee20000000000 */
[----:B--2---:R-:W-:Y:S11]  /*5880*/  LOP3.LUT P0, RZ, R6, 0x1, RZ, 0xc0, !PT ;  /* 0x0000000106ff7812 */ /* 0x004ff6000780c0ff */
[----:B------:R-:W-:Y:S02]  /*5890*/  @!UPT UIADD3 URZ, UPT, UPT, URZ, URZ, URZ ;  /* 0x000000fffffff290 */ /* 0x000fe4000fffe0ff */
[----:B---3--:R-:W-:Y:S01]  /*58a0*/  VOTEU.ANY UP1, P0 ;  /* 0x0000000000ff7886 */ /* 0x008fe20000020100 */
[----:B------:R-:W-:Y:S01]  /*58b0*/  PLOP3.LUT P0, PT, PT, PT, UP1, 0x80, 0x8 ;  /* 0x000000000008781c */ /* 0x000fe20003f0f018 */
[----:B------:R-:W-:Y:S06]  /*58c0*/  UP2UR UR4, UPR, URZ, 0x2 ;  /* 0x00000002ff047883 */ /* 0x000fec0008000000 */
[----:B------:R-:W-:Y:S06]  /*58d0*/  IMAD.U32 R59, RZ, RZ, UR4 ;  /* 0x00000004ff3b7e24 */ /* 0x000fec000f8e00ff */
[----:B-1----:R-:W-:Y:S02]  /*58e0*/  @P0 SHF.R.U32.HI R0, RZ, 0x10, R5 ;  /* 0x00000010ff000819 */ /* 0x002fe40000011605 */
        /* <DEDUP_REMOVED lines=12> */
[----:B------:R-:W2:Y:S01]  /*59b0*/  LDCU UR12, c[0x0][0xb20] ;  /* 0x00016400ff0c77ac */ /* 0x000ea20008000800 */
[----:B------:R-:W-:Y:S02]  /*59c0*/  UIMAD.WIDE.U32 UR4, UR55, UR59, URZ ;  /* 0x0000003b370472a5 */ /* 0x000fe4000f8e00ff */
[----:B------:R-:W-:Y:S02]  /*59d0*/  UIMAD.WIDE.U32 UR6, UR62, UR56, URZ ;  /* 0x000000383e0672a5 */ /* 0x000fe4000f8e00ff */
[----:B------:R-:W-:Y:S02]  /*59e0*/  UISETP.NE.AND UP0, UPT, UR58, 0x1, UPT ;  /* 0x000000013a00788c */ /* 0x000fe4000bf05270 */
[----:B------:R-:W-:Y:S02]  /*59f0*/  UIMAD.WIDE.U32 UR8, UR37, UR59, URZ ;  /* 0x0000003b250872a5 */ /* 0x000fe4000f8e00ff */
[----:B------:R-:W-:Y:S02]  /*5a00*/  UIMAD.WIDE.U32 UR10, UR38, UR56, URZ ;  /* 0x00000038260a72a5 */ /* 0x000fe4000f8e00ff */
[----:B------:R-:W-:Y:S02]  /*5a10*/  UISETP.NE.AND UP1, UPT, UR43, 0x1, UPT ;  /* 0x000000012b00788c */ /* 0x000fe4000bf25270 */
[----:B------:R-:W-:Y:S01]  /*5a20*/  UISETP.NE.AND UP2, UPT, UR42, 0x1, UPT ;  /* 0x000000012a00788c */ /* 0x000fe2000bf45270 */
[----:B------:R-:W-:Y:S02]  /*5a30*/  UMOV UR4, UR5 ;  /* 0x0000000500047c82 */ /* 0x000fe40008000000 */
[----:B--2---:R-:W-:Y:S03]  /*5a40*/  USHF.R.U32.HI UR5, URZ, UR12, UR4 ;  /* 0x0000000cff057299 */ /* 0x004fe60008011604 */
[----:B------:R-:W-:Y:S02]  /*5a50*/  UMOV UR4, UR7 ;  /* 0x0000000700047c82 */ /* 0x000fe40008000000 */
[----:B------:R-:W-:Y:S02]  /*5a60*/  USHF.R.U32.HI UR7, URZ, UR57, UR4 ;  /* 0x00000039ff077299 */ /* 0x000fe40008011604 */
[----:B------:R-:W-:Y:S02]  /*5a70*/  USEL UR4, UR55, UR5, !UP0 ;  /* 0x0000000537047287 */ /* 0x000fe4000c000000 */
[----:B------:R-:W-:Y:S01]  /*5a80*/  USEL UR7, UR62, UR7, !UP1 ;  /* 0x000000073e077287 */ /* 0x000fe2000c800000 */
[----:B------:R-:W-:Y:S01]  /*5a90*/  UMOV UR5, UR9 ;  /* 0x0000000900057c82 */ /* 0x000fe20008000000 */
[----:B------:R-:W-:Y:S02]  /*5aa0*/  UIMAD.WIDE.U32 UR8, UR4, UR40, URZ ;  /* 0x00000028040872a5 */ /* 0x000fe4000f8e00ff */
[----:B------:R-:W-:Y:S03]  /*5ab0*/  USHF.R.U32.HI UR6, URZ, UR12, UR5 ;  /* 0x0000000cff067299 */ /* 0x000fe60008011605 */
[----:B------:R-:W-:Y:S01]  /*5ac0*/  UMOV UR5, UR11 ;  /* 0x0000000b00057c82 */ /* 0x000fe20008000000 */
[----:B------:R-:W-:Y:S02]  /*5ad0*/  UIMAD.WIDE.U32 UR10, UR7, UR40, URZ ;  /* 0x00000028070a72a5 */ /* 0x000fe4000f8e00ff */
[----:B------:R-:W-:Y:S02]  /*5ae0*/  USHF.R.U32.HI UR12, URZ, UR57, UR5 ;  /* 0x00000039ff0c7299 */ /* 0x000fe40008011605 */
[----:B------:R-:W-:Y:S01]  /*5af0*/  USEL UR6, UR37, UR6, !UP0 ;  /* 0x0000000625067287 */ /* 0x000fe2000c000000 */
[----:B------:R-:W-:Y:S02]  /*5b00*/  UMOV UR5, UR9 ;  /* 0x0000000900057c82 */ /* 0x000fe40008000000 */
[----:B------:R-:W-:Y:S01]  /*5b10*/  UMOV UR10, UR11 ;  /* 0x0000000b000a7c82 */ /* 0x000fe20008000000 */
[----:B------:R-:W-:Y:S02]  /*5b20*/  @UP2 USHF.R.U32.HI UR4, URZ, UR41, UR5 ;  /* 0x00000029ff042299 */ /* 0x000fe40008011605 */
[----:B------:R-:W-:Y:S02]  /*5b30*/  @UP2 USHF.R.U32.HI UR7, URZ, UR41, UR10 ;  /* 0x00000029ff072299 */ /* 0x000fe4000801160a */
[----:B------:R-:W-:Y:S02]  /*5b40*/  UIMAD UR4, UR42, UR4, URZ ;  /* 0x000000042a0472a4 */ /* 0x000fe4000f8e02ff */
[----:B------:R-:W-:Y:S02]  /*5b50*/  UIMAD.WIDE.U32 UR10, UR6, UR40, URZ ;  /* 0x00000028060a72a5 */ /* 0x000fe4000f8e00ff */
[----:B------:R-:W-:Y:S02]  /*5b60*/  USEL UR5, UR38, UR12, !UP1 ;  /* 0x0000000c26057287 */ /* 0x000fe4000c800000 */
[----:B------:R-:W-:Y:S02]  /*5b70*/  UIMAD UR8, UR42, UR7, URZ ;  /* 0x000000072a0872a4 */ /* 0x000fe4000f8e02ff */
[----:B------:R-:W-:Y:S03]  /*5b80*/  UISETP.GE.AND UP0, UPT, UR6, UR4, UPT ;  /* 0x000000040600728c */ /* 0x000fe6000bf06270 */
[----:B------:R-:W-:Y:S01]  /*5b90*/  UMOV UR4, UR11 ;  /* 0x0000000b00047c82 */ /* 0x000fe20008000000 */
[----:B------:R-:W-:Y:S02]  /*5ba0*/  UISETP.GE.OR UP0, UPT, UR5, UR8, UP0 ;  /* 0x000000080500728c */ /* 0x000fe40008706670 */
[----:B------:R-:W-:Y:S02]  /*5bb0*/  USHF.R.U32.HI UR4, URZ, UR41, UR4 ;  /* 0x00000029ff047299 */ /* 0x000fe40008011604 */
[----:B------:R-:W-:Y:S02]  /*5bc0*/  UIMAD.WIDE.U32 UR8, UR5, UR40, URZ ;  /* 0x00000028050872a5 */ /* 0x000fe4000f8e00ff */
[----:B------:R-:W-:Y:S02]  /*5bd0*/  USEL UR11, UR6, UR4, !UP2 ;  /* 0x00000004060b7287 */ /* 0x000fe4000d000000 */
[----:B------:R-:W-:Y:S02]  /*5be0*/  UIADD3 UR8, UPT, UPT, -UR5, URZ, URZ ;  /* 0x000000ff05087290 */ /* 0x000fe4000fffe1ff */
[----:B------:R-:W-:Y:S01]  /*5bf0*/  UIADD3 UR10, UPT, UPT, -UR11, URZ, URZ ;  /* 0x000000ff0b0a7290 */ /* 0x000fe2000fffe1ff */
[----:B------:R-:W-:Y:S01]  /*5c00*/  @!UP0 UMOV UR4, UR9 ;  /* 0x0000000900048c82 */ /* 0x000fe20008000000 */
[----:B------:R-:W-:Y:S02]  /*5c10*/  UIADD3 UR9, UPT, UPT, -UR6, URZ, URZ ;  /* 0x000000ff06097290 */ /* 0x000fe4000fffe1ff */
[----:B------:R-:W-:Y:S02]  /*5c20*/  @!UP0 USHF.R.U32.HI UR4, URZ, UR41, UR4 ;  /* 0x00000029ff048299 */ /* 0x000fe40008011604 */
[----:B------:R-:W-:Y:S02]  /*5c30*/  UIMAD UR10, UR42, UR10, UR6 ;  /* 0x0000000a2a0a72a4 */ /* 0x000fe4000f8e0206 */
[----:B------:R-:W-:Y:S04]  /*5c40*/  @!UP0 USEL UR4, UR5, UR4, !UP2 ;  /* 0x0000000405048287 */ /* 0x000fe8000d000000 */
[----:B------:R-:W-:Y:S02]  /*5c50*/  @!UP0 UIMAD UR10, UR7, UR10, UR4 ;  /* 0x0000000a070a82a4 */ /* 0x000fe4000f8e0204 */
[----:B------:R-:W-:Y:S02]  /*5c60*/  @!UP0 UIADD3 UR11, UPT, UPT, UR11, -UR4, URZ ;  /* 0x800000040b0b8290 */ /* 0x000fe4000fffe0ff */
[----:B------:R-:W-:Y:S02]  /*5c70*/  UIMAD UR7, UR43, UR8, UR38 ;  /* 0x000000082b0772a4 */ /* 0x000fe4000f8e0226 */
[----:B------:R-:W-:Y:S02]  /*5c80*/  @!UP0 UIMAD UR6, UR11, UR42, UR5 ;  /* 0x0000002a0b0682a4 */ /* 0x000fe4000f8e0205 */
[----:B------:R-:W-:Y:S01]  /*5c90*/  UIMAD UR4, UR58, UR9, UR37 ;  /* 0x000000093a0472a4 */ /* 0x000fe2000f8e0225 */
[----:B------:R-:W-:Y:S02]  /*5ca0*/  @!UP0 UMOV UR5, UR10 ;  /* 0x0000000a00058c82 */ /* 0x000fe40008000000 */
[----:B------:R-:W-:Y:S02]  /*5cb0*/  UIMAD UR38, UR5, UR43, UR7 ;  /* 0x0000002b052672a4 */ /* 0x000fe4000f8e0207 */
[----:B------:R-:W-:Y:S11]  /*5cc0*/  UIMAD UR37, UR6, UR58, UR4 ;  /* 0x0000003a062572a4 */ /* 0x000ff6000f8e0204 */
[----:B------:R-:W-:Y:S01]  /*5cd0*/  @!UPT UIADD3 URZ, UPT, UPT, URZ, URZ, URZ ;  /* 0x000000fffffff290 */ /* 0x000fe2000fffe0ff */
.L_x_99:
[----:B------:R-:W-:Y:S01]  /*5ce0*/  UISETP.NE.AND UP0, UPT, UR39, 0x1, UPT ;  /* 0x000000012700788c */ /* 0x000fe2000bf05270 */
[----:B------:R-:W-:Y:S01]  /*5cf0*/  IADD3 R55, PT, PT, R55, 0x1, RZ ;  /* 0x0000000137377810 */ /* 0x000fe20007ffe0ff */
[----:B------:R-:W-:Y:S02]  /*5d00*/  UIADD3 UR11, UPT, UPT, UR45, 0x200, URZ ;  /* 0x000002002d0b7890 */ /* 0x000fe4000fffe0ff */
[----:B------:R-:W-:Y:S02]  /*5d10*/  USHF.L.U32 UR50, UR20, 0x6, URZ ;  /* 0x0000000614327899 */ /* 0x000fe400080006ff */
[----:B------:R-:W-:Y:S05]  /*5d20*/  USHF.L.U32 UR49, UR25, 0x6, URZ ;  /* 0x0000000619317899 */ /* 0x000fea00080006ff */
[----:B------:R-:W2:Y:S01]  /*5d30*/  @!UP0 LDCU.128 UR12, c[0x0][0xb10] ;  /* 0x00016200ff0c87ac */ /* 0x000ea20008000c00 */
[----:B------:R-:W3:Y:S01]  /*5d40*/  @!UP0 LDCU UR5, c[0x0][0xb0c] ;  /* 0x00016180ff0587ac */ /* 0x000ee20008000800 */
[----:B------:R-:W4:Y:S01]  /*5d50*/  @!UP0 LDCU UR10, c[0x0][0xb20] ;  /* 0x00016400ff0a87ac */ /* 0x000f220008000800 */
[----:B--2---:R-:W-:Y:S02]  /*5d60*/  UIMAD.WIDE.U32 UR8, UR38, UR12, URZ ;  /* 0x0000000c260872a5 */ /* 0x004fe4000f8e00ff */
[----:B------:R-:W-:Y:S02]  /*5d70*/  UIMAD.WIDE.U32 UR6, UR37, UR15, URZ ;  /* 0x0000000f250672a5 */ /* 0x000fe4000f8e00ff */
[----:B------:R-:W-:Y:S03]  /*5d80*/  @!UP0 UISETP.NE.AND UP1, UPT, UR14, 0x1, UPT ;  /* 0x000000010e00888c */ /* 0x000fe6000bf25270 */
[----:B------:R-:W-:Y:S01]  /*5d90*/  @!UP0 UMOV UR4, UR9 ;  /* 0x0000000900048c82 */ /* 0x000fe20008000000 */
[----:B---3--:R-:W-:Y:S02]  /*5da0*/  @!UP0 UISETP.NE.AND UP2, UPT, UR5, 0x1, UPT ;  /* 0x000000010500888c */ /* 0x008fe4000bf45270 */
[----:B------:R-:W-:Y:S01]  /*5db0*/  @!UP0 USHF.R.U32.HI UR4, URZ, UR13, UR4 ;  /* 0x0000000dff048299 */ /* 0x000fe20008011604 */
[----:B------:R-:W-:Y:S02]  /*5dc0*/  @!UP0 UMOV UR6, UR7 ;  /* 0x0000000700068c82 */ /* 0x000fe40008000000 */
[----:B----4-:R-:W-:Y:S02]  /*5dd0*/  @!UP0 USHF.R.U32.HI UR6, URZ, UR10, UR6 ;  /* 0x0000000aff068299 */ /* 0x010fe40008011606 */
[----:B------:R-:W-:Y:S02]  /*5de0*/  @!UP0 USEL UR7, UR38, UR4, !UP2 ;  /* 0x0000000426078287 */ /* 0x000fe4000d000000 */
[----:B------:R-:W-:Y:S04]  /*5df0*/  @!UP0 USEL UR6, UR37, UR6, !UP1 ;  /* 0x0000000625068287 */ /* 0x000fe8000c800000 */
[----:B------:R-:W-:Y:S02]  /*5e00*/  @!UP0 UIADD3 UR4, UPT, UPT, -UR7, UR6, URZ ;  /* 0x0000000607048290 */ /* 0x000fe4000fffe1ff */
[----:B------:R-:W-:Y:S02]  /*5e10*/  @!UP0 UIADD3 UR6, UPT, UPT, UR7, -UR6, URZ ;  /* 0x8000000607068290 */ /* 0x000fe4000fffe0ff */
[----:B------:R-:W-:Y:S02]  /*5e20*/  @!UP0 UIMAD UR38, UR4, UR5, UR38 ;  /* 0x00000005042682a4 */ /* 0x000fe4000f8e0226 */
[----:B------:R-:W-:Y:S02]  /*5e30*/  @!UP0 UIMAD UR37, UR6, UR14, UR37 ;  /* 0x0000000e062582a4 */ /* 0x000fe4000f8e0225 */
[----:B------:R-:W-:Y:S09]  /*5e40*/  ULOP3.LUT UP0, URZ, UR11, 0x90, URZ, 0xc0, !UPT ;  /* 0x000000900bff7892 */ /* 0x000ff2000f80c0ff */
[----:B------:R-:W-:Y:S05]  /*5e50*/  BRA.U !UP0, `(.L_x_100) ;  /* 0x00000001087c7547 */ /* 0x000fea000b800000 */
[----:B------:R-:W2:Y:S01]  /*5e60*/  LDCU.64 UR8, c[0x4][0x80] ;  /* 0x01001000ff0877ac */ /* 0x000ea20008000a00 */
[----:B------:R-:W-:Y:S01]  /*5e70*/  MOV R2, 0x0 ;  /* 0x0000000000027802 */ /* 0x000fe20000000f00 */
[----:B------:R-:W-:Y:S02]  /*5e80*/  HFMA2 R12, -RZ, RZ, 0, 5.9604644775390625e-08 ;  /* 0x00000001ff0c7431 */ /* 0x000fe400000001ff */
[----:B------:R-:W-:Y:S01]  /*5e90*/  IMAD.MOV.U32 R8, RZ, RZ, 0x70 ;  /* 0x00000070ff087424 */ /* 0x000fe200078e00ff */
[----:B------:R3:W4:Y:S01]  /*5ea0*/  LDC.64 R14, c[0x4][R2] ;  /* 0x01000000020e7b82 */ /* 0x0007220000000a00 */
[----:B------:R-:W1:Y:S01]  /*5eb0*/  LDCU.64 UR6, c[0x4][0x88] ;  /* 0x01001100ff0677ac */ /* 0x000e620008000a00 */
[----:B------:R-:W-:Y:S01]  /*5ec0*/  IMAD.MOV.U32 R13, RZ, RZ, RZ ;  /* 0x000000ffff0d7224 */ /* 0x000fe200078e00ff */
[----:B------:R-:W1:Y:S01]  /*5ed0*/  LDCU.64 UR4, c[0x4][0x8] ;  /* 0x01000100ff0477ac */ /* 0x000e620008000a00 */
[----:B--2---:R-:W-:Y:S01]  /*5ee0*/  MOV R5, UR9 ;  /* 0x0000000900057c02 */ /* 0x004fe20008000f00 */
[----:B------:R-:W-:Y:S01]  /*5ef0*/  IMAD.U32 R4, RZ, RZ, UR8 ;  /* 0x00000008ff047e24 */ /* 0x000fe2000f8e00ff */
[----:B-1----:R-:W-:Y:S01]  /*5f00*/  MOV R7, UR7 ;  /* 0x0000000700077c02 */ /* 0x002fe20008000f00 */
[----:B------:R-:W-:Y:S01]  /*5f10*/  IMAD.U32 R6, RZ, RZ, UR6 ;  /* 0x00000006ff067e24 */ /* 0x000fe2000f8e00ff */
[----:B------:R-:W-:Y:S01]  /*5f20*/  MOV R11, UR5 ;  /* 0x00000005000b7c02 */ /* 0x000fe20008000f00 */
[----:B------:R-:W-:Y:S02]  /*5f30*/  IMAD.U32 R10, RZ, RZ, UR4 ;  /* 0x00000004ff0a7e24 */ /* 0x000fe4000f8e00ff */
[----:B------:R-:W-:Y:S07]  /*5f40*/  LEPC R20, `(.L_x_101) ;  /* 0x000000001014794e */ /* 0x000fee0000000000 */
[----:B---345:R-:W-:Y:S05]  /*5f50*/  CALL.ABS.NOINC R14 ;  /* 0x000000000e007343 */ /* 0x038fea0003c00000 */
.L_x_101:
[----:B------:R-:W1:Y:S01]  /*5f60*/  LDCU.64 UR8, c[0x4][0x80] ;  /* 0x01001000ff0877ac */ /* 0x000e620008000a00 */
[----:B------:R-:W2:Y:S01]  /*5f70*/  LDC.64 R2, c[0x4][R2] ;  /* 0x0100000002027b82 */ /* 0x000ea20000000a00 */
[----:B------:R-:W-:Y:S02]  /*5f80*/  HFMA2 R12, -RZ, RZ, 0, 5.9604644775390625e-08 ;  /* 0x00000001ff0c7431 */ /* 0x000fe400000001ff */
[----:B------:R-:W-:Y:S02]  /*5f90*/  IMAD.MOV.U32 R8, RZ, RZ, 0x70 ;  /* 0x00000070ff087424 */ /* 0x000fe400078e00ff */
[----:B------:R-:W-:Y:S01]  /*5fa0*/  IMAD.MOV.U32 R13, RZ, RZ, RZ ;  /* 0x000000ffff0d7224 */ /* 0x000fe200078e00ff */
[----:B------:R-:W3:Y:S01]  /*5fb0*/  LDCU.64 UR6, c[0x4][0x88] ;  /* 0x01001100ff0677ac */ /* 0x000ee20008000a00 */
[----:B------:R-:W4:Y:S01]  /*5fc0*/  LDCU.64 UR4, c[0x4][0x8] ;  /* 0x01000100ff0477ac */ /* 0x000f220008000a00 */
[----:B-1----:R-:W-:Y:S02]  /*5fd0*/  MOV R4, UR8 ;  /* 0x0000000800047c02 */ /* 0x002fe40008000f00 */
[----:B------:R-:W-:Y:S02]  /*5fe0*/  MOV R5, UR9 ;  /* 0x0000000900057c02 */ /* 0x000fe40008000f00 */
[----:B---3--:R-:W-:Y:S01]  /*5ff0*/  MOV R7, UR7 ;  /* 0x0000000700077c02 */ /* 0x008fe20008000f00 */
[----:B------:R-:W-:Y:S01]  /*6000*/  IMAD.U32 R6, RZ, RZ, UR6 ;  /* 0x00000006ff067e24 */ /* 0x000fe2000f8e00ff */
[----:B----4-:R-:W-:Y:S01]  /*6010*/  MOV R11, UR5 ;  /* 0x00000005000b7c02 */ /* 0x010fe20008000f00 */
[----:B------:R-:W-:Y:S02]  /*6020*/  IMAD.U32 R10, RZ, RZ, UR4 ;  /* 0x00000004ff0a7e24 */ /* 0x000fe4000f8e00ff */
[----:B------:R-:W-:Y:S07]  /*6030*/  LEPC R20, `(.L_x_100) ;  /* 0x000000001014794e */ /* 0x000fee0000000000 */
[----:B--2---:R-:W-:Y:S05]  /*6040*/  CALL.ABS.NOINC R2 ;  /* 0x0000000002007343 */ /* 0x004fea0003c00000 */
.L_x_100:
[----:B------:R-:W-:Y:S02]  /*6050*/  R2UR UR6, R52 ;  /* 0x00000000340672ca */ /* 0x000fe400000e0000 */
[----:B------:R-:W-:Y:S02]  /*6060*/  R2UR UR5, R49 ;  /* 0x00000000310572ca */ /* 0x000fe400000e0000 */
[----:B------:R-:W-:Y:S02]  /*6070*/  R2UR UR4, R48 ;  /* 0x00000000300472ca */ /* 0x000fe400000e0000 */
[----:B------:R-:W-:Y:S02]  /*6080*/  ISETP.NE.U32.AND P4, PT, R42, RZ, PT ;  /* 0x000000ff2a00720c */ /* 0x000fe40003f85070 */
[----:B------:R-:W-:Y:S02]  /*6090*/  ISETP.NE.U32.AND P2, PT, RZ, UR60, PT ;  /* 0x0000003cff007c0c */ /* 0x000fe4000bf45070 */
[----:B------:R-:W-:Y:S02]  /*60a0*/  ISETP.NE.AND.EX P4, PT, R43, RZ, PT, P4 ;  /* 0x000000ff2b00720c */ /* 0x000fe40003f85340 */
[----:B------:R-:W-:Y:S01]  /*60b0*/  ISETP.NE.AND.EX P2, PT, RZ, UR61, PT, P2 ;  /* 0x0000003dff007c0c */ /* 0x000fe2000bf45320 */
[----:B------:R-:W-:Y:S02]  /*60c0*/  UISETP.NE.AND UP2, UPT, UR6, URZ, UPT ;  /* 0x000000ff0600728c */ /* 0x000fe4000bf45270 */
[----:B------:R-:W-:Y:S04]  /*60d0*/  UISETP.NE.U32.AND UP0, UPT, UR5, URZ, UPT ;  /* 0x000000ff0500728c */ /* 0x000fe8000bf05070 */
[----:B------:R-:W-:Y:S01]  /*60e0*/  UISETP.NE.AND.EX UP1, UPT, UR4, URZ, UPT, UP0 ;  /* 0x000000ff0400728c */ /* 0x000fe2000bf25300 */
[----:B------:R-:W-:Y:S01]  /*60f0*/  PLOP3.LUT P1, PT, PT, PT, UP2, 0x80, 0x8 ;  /* 0x000000000008781c */ /* 0x000fe20003f2f028 */
[----:B------:R-:W-:Y:S03]  /*6100*/  UPLOP3.LUT UP0, UPT, UPT, UPT, UPT, 0x40, 0x4 ;  /* 0x000000000004789c */ /* 0x000fe60003f0e870 */
[----:B------:R-:W-:Y:S06]  /*6110*/  @UP2 UPLOP3.LUT UP0, UPT, UPT, UPT, UP1, 0x80, 0x8 ;  /* 0x000000000008289c */ /* 0x000fec0003f0f010 */
[----:B------:R-:W-:Y:S01]  /*6120*/  PLOP3.LUT P0, PT, PT, PT, UP0, 0x80, 0x8 ;  /* 0x000000000008781c */ /* 0x000fe20003f0f008 */
[----:B------:R-:W-:Y:S01]  /*6130*/  @!UPT UIADD3 URZ, UPT, UPT, URZ, URZ, URZ ;  /* 0x000000fffffff290 */ /* 0x000fe2000fffe0ff */
[----:B------:R-:W-:Y:S11]  /*6140*/  BRA.U !UP1, `(.L_x_102) ;  /* 0x0000000109407547 */ /* 0x000ff6000b800000 */
[----:B------:R-:W-:Y:S01]  /*6150*/  UISETP.NE.U32.AND UP0, UPT, UR60, URZ, UPT ;  /* 0x000000ff3c00728c */ /* 0x000fe2000bf05070 */
[----:B------:R-:W-:Y:S01]  /*6160*/  R2UR UR6, R49 ;  /* 0x00000000310672ca */ /* 0x000fe200000e0000 */
[----:B------:R-:W2:Y:S01]  /*6170*/  LDCU.64 UR8, c[0x0][0x358] ;  /* 0x00006b00ff0877ac */ /* 0x000ea20008000a00 */
[----:B------:R-:W-:Y:S02]  /*6180*/  HFMA2 R46, -RZ, RZ, 0, 5.9604644775390625e-08 ;  /* 0x00000001ff2e7431 */ /* 0x000fe400000001ff */
[----:B-1----:R-:W-:Y:S01]  /*6190*/  IMAD.MOV.U32 R0, RZ, RZ, 0x1 ;  /* 0x00000001ff007424 */ /* 0x002fe200078e00ff */
[----:B------:R-:W-:Y:S06]  /*61a0*/  UISETP.NE.AND.EX UP0, UPT, UR61, URZ, UPT, UP0 ;  /* 0x000000ff3d00728c */ /* 0x000fec000bf05300 */
[----:B------:R-:W-:Y:S05]  /*61b0*/  PLOP3.LUT P3, PT, PT, PT, UP0, 0x80, 0x8 ;  /* 0x000000000008781c */ /* 0x000fea0003f6f008 */
[----:B------:R-:W1:Y:S01]  /*61c0*/  @UP0 LDCU.64 UR4, c[0x0][0x888] ;  /* 0x00011100ff0407ac */ /* 0x000e620008000a00 */
[----:B------:R-:W-:Y:S07]  /*61d0*/  @UP0 UIMAD UR6, UR36, UR6, URZ ;  /* 0x00000006240602a4 */ /* 0x000fee000f8e02ff */
[----:B------:R-:W-:Y:S01]  /*61e0*/  @!P3 PRMT R46, R0, 0x7610, R46 ;  /* 0x00007610002eb816 */ /* 0x000fe2000000002e */
[----:B-1----:R-:W-:Y:S06]  /*61f0*/  @UP0 UIMAD.WIDE UR4, UR6, 0x4, UR4 ;  /* 0x00000004060408a5 */ /* 0x002fec000f8e0204 */
[----:B-----5:R-:W-:Y:S02]  /*6200*/  IMAD.U32 R26, RZ, RZ, UR4 ;  /* 0x00000004ff1a7e24 */ /* 0x020fe4000f8e00ff */
[----:B------:R-:W-:Y:S03]  /*6210*/  IMAD.U32 R27, RZ, RZ, UR5 ;  /* 0x00000005ff1b7e24 */ /* 0x000fe6000f8e00ff */
[----:B------:R-:W1:Y:S02]  /*6220*/  @!UP0 LDCU UR4, c[0x0][0x880] ;  /* 0x00011000ff0487ac */ /* 0x000e640008000800 */
[----:B--2---:R2:W5:Y:S02]  /*6230*/  @P3 LDG.E R26, desc[UR8][R26.64] ;  /* 0x000000081a1a3981 */ /* 0x004564000c1e1900 */
[----:B-12---:R-:W-:Y:S02]  /*6240*/  @!P3 MOV R26, UR4 ;  /* 0x00000004001abc02 */ /* 0x006fe40008000f00 */
.L_x_102:
[----:B------:R-:W-:Y:S05]  /*6250*/  @!P4 BRA `(.L_x_103) ;  /* 0x000000000024c947 */ /* 0x000fea0003800000 */
[----:B------:R-:W-:Y:S01]  /*6260*/  ISETP.NE.U32.AND P3, PT, R40, RZ, PT ;  /* 0x000000ff2800720c */ /* 0x000fe20003f65070 */
[----:B------:R-:W2:Y:S03]  /*6270*/  LDCU.64 UR4, c[0x0][0x358] ;  /* 0x00006b00ff0477ac */ /* 0x000ea60008000a00 */
[----:B------:R-:W-:Y:S11]  /*6280*/  ISETP.NE.AND.EX P3, PT, R41, RZ, PT, P3 ;  /* 0x000000ff2900720c */ /* 0x000ff60003f65330 */
[----:B------:R-:W-:Y:S02]  /*6290*/  @!UPT UIADD3 URZ, UPT, UPT, URZ, URZ, URZ ;  /* 0x000000fffffff290 */ /* 0x000fe4000fffe0ff */
[----:B------:R-:W3:Y:S01]  /*62a0*/  @P3 LDC.64 R2, c[0x0][0x8a8] ;  /* 0x00022a00ff023b82 */ /* 0x000ee20000000a00 */
[----:B-1----:R-:W-:Y:S04]  /*62b0*/  @P3 IMAD R0, R42, UR36, RZ ;  /* 0x000000242a003c24 */ /* 0x002fe8000f8e02ff */
[----:B---3--:R-:W-:Y:S05]  /*62c0*/  @P3 IMAD.WIDE R2, R0, 0x4, R2 ;  /* 0x0000000400023825 */ /* 0x008fea00078e0202 */
[----:B--2--5:R2:W5:Y:S02]  /*62d0*/  @P3 LDG.E R24, desc[UR4][R2.64] ;  /* 0x0000000402183981 */ /* 0x024564000c1e1900 */
[----:B--2---:R-:W3:Y:S02]  /*62e0*/  @!P3 LDC R24, c[0x0][0x8a0] ;  /* 0x00022800ff18bb82 */ /* 0x004ee40000000800 */
.L_x_103:
[----:B-----5:R-:W-:Y:S01]  /*62f0*/  FSETP.NEU.AND P3, PT, R26, RZ, PT ;  /* 0x000000ff1a00720b */ /* 0x020fe20003f6d000 */
[----:B------:R-:W-:Y:S01]  /*6300*/  ULOP3.LUT UR4, UR54, 0x1, URZ, 0x3c, !UPT ;  /* 0x0000000136047892 */ /* 0x000fe2000f8e3cff */
[----:B------:R-:W-:Y:S01]  /*6310*/  SEL R4, RZ, 0xffffffff, P2 ;  /* 0xffffffffff047807 */ /* 0x000fe20001000000 */
[----:B------:R-:W-:Y:S01]  /*6320*/  IMAD.U32 R62, RZ, RZ, UR47 ;  /* 0x0000002fff3e7e24 */ /* 0x000fe2000f8e00ff */
[----:B------:R-:W-:Y:S01]  /*6330*/  @P1 LOP3.LUT P2, RZ, R46, 0xff, RZ, 0xc0, !PT ;  /* 0x000000ff2eff1812 */ /* 0x000fe2000784c0ff */
[----:B------:R-:W-:Y:S01]  /*6340*/  IMAD.SHL.U32 R64, R44, 0x2, RZ ;  /* 0x000000022c407824 */ /* 0x000fe200078e00ff */
[----:B-1----:R-:W-:Y:S01]  /*6350*/  @P1 SEL R0, RZ, 0xffffffff, P3 ;  /* 0xffffffffff001807 */ /* 0x002fe20001800000 */
[----:B------:R-:W-:Y:S01]  /*6360*/  IMAD.U32 R66, RZ, RZ, UR4 ;  /* 0x00000004ff427e24 */ /* 0x000fe2000f8e00ff */
[----:B------:R-:W-:Y:S01]  /*6370*/  LEA R53, R22, UR45, 0x3 ;  /* 0x0000002d16357c11 */ /* 0x000fe2000f8e18ff */
[----:B------:R-:W-:Y:S01]  /*6380*/  IMAD.SHL.U32 R62, R62, 0x1000, RZ ;  /* 0x000010003e3e7824 */ /* 0x000fe200078e00ff */
[----:B------:R-:W-:Y:S01]  /*6390*/  @P0 SEL R0, R4, R0, !P2 ;  /* 0x0000000004000207 */ /* 0x000fe20005000000 */
[----:B------:R-:W-:Y:S01]  /*63a0*/  BSSY B1, `(.L_x_104) ;  /* 0x0000035000017945 */ /* 0x000fe20003800000 */
[----:B------:R-:W-:Y:S01]  /*63b0*/  PLOP3.LUT P2, PT, PT, PT, UP1, 0x80, 0x8 ;  /* 0x000000000008781c */ /* 0x000fe20003f4f018 */
[----:B------:R-:W-:Y:S01]  /*63c0*/  IMAD.MOV.U32 R65, RZ, RZ, 0x1 ;  /* 0x00000001ff417424 */ /* 0x000fe200078e00ff */
[----:B------:R-:W-:Y:S01]  /*63d0*/  @P1 LOP3.LUT R0, R0, 0x1, RZ, 0xc0, !PT ;  /* 0x0000000100001812 */ /* 0x000fe200078ec0ff */
[----:B------:R-:W-:Y:S01]  /*63e0*/  IMAD R25, R22, 0x20, R23 ;  /* 0x0000002016197824 */ /* 0x000fe200078e0217 */
[----:B------:R-:W-:Y:S01]  /*63f0*/  LOP3.LUT P4, R54, R46, 0xff, RZ, 0xc0, !PT ;  /* 0x000000ff2e367812 */ /* 0x000fe2000788c0ff */
[----:B------:R-:W-:Y:S01]  /*6400*/  IMAD.U32 R63, RZ, RZ, UR47 ;  /* 0x0000002fff3f7e24 */ /* 0x000fe2000f8e00ff */
[----:B------:R-:W-:Y:S01]  /*6410*/  ISETP.NE.U32.OR P6, PT, R0, 0x1, !P1 ;  /* 0x000000010000780c */ /* 0x000fe20004fc5470 */
[----:B------:R-:W-:Y:S01]  /*6420*/  IMAD.U32 R0, RZ, RZ, UR47 ;  /* 0x0000002fff007e24 */ /* 0x000fe2000f8e00ff */
[----:B------:R-:W-:Y:S02]  /*6430*/  SEL R3, RZ, 0xffffffff, P3 ;  /* 0xffffffffff037807 */ /* 0x000fe40001800000 */
[----:B------:R-:W-:Y:S02]  /*6440*/  CS2R R38, SRZ ;  /* 0x0000000000267805 */ /* 0x000fe4000001ff00 */
[----:B------:R-:W-:Y:S02]  /*6450*/  P2R R60, PR, RZ, 0x40 ;  /* 0x00000040ff3c7803 */ /* 0x000fe40000000000 */
[----:B------:R-:W-:Y:S02]  /*6460*/  CS2R R36, SRZ ;  /* 0x0000000000247805 */ /* 0x000fe4000001ff00 */
[----:B------:R-:W-:Y:S02]  /*6470*/  LEA R0, R0, UR45, 0x3 ;  /* 0x0000002d00007c11 */ /* 0x000fe4000f8e18ff */
[----:B------:R-:W-:Y:S02]  /*6480*/  CS2R R30, SRZ ;  /* 0x00000000001e7805 */ /* 0x000fe4000001ff00 */
[----:B------:R-:W-:Y:S02]  /*6490*/  @P2 SEL R3, R4, R3, !P4 ;  /* 0x0000000304032207 */ /* 0x000fe40006000000 */
[----:B------:R-:W-:Y:S02]  /*64a0*/  CS2R R28, SRZ ;  /* 0x00000000001c7805 */ /* 0x000fe4000001ff00 */
[----:B------:R-:W-:Y:S02]  /*64b0*/  IADD3 R27, PT, PT, R62, UR45, R64 ;  /* 0x0000002d3e1b7c10 */ /* 0x000fe4000fffe040 */
[----:B------:R-:W-:Y:S02]  /*64c0*/  LOP3.LUT R3, R3, 0x1, RZ, 0xc0, !PT ;  /* 0x0000000103037812 */ /* 0x000fe400078ec0ff */
[----:B------:R-:W-:Y:S02]  /*64d0*/  @P6 SHF.L.U32 R2, R66, 0x1f, RZ ;  /* 0x0000001f42026819 */ /* 0x000fe400000006ff */
[----:B------:R-:W-:Y:S02]  /*64e0*/  ISETP.NE.U32.AND P5, PT, R3, 0x1, PT ;  /* 0x000000010300780c */ /* 0x000fe40003fa5070 */
[----:B------:R1:W2:Y:S02]  /*64f0*/  @P6 SYNCS.PHASECHK.TRANS64.TRYWAIT P1, [R0+URZ+0x40], R2 ;  /* 0x00004002000065a7 */ /* 0x0002a400080211ff */
[----:B------:R-:W-:Y:S02]  /*6500*/  P2R R67, PR, RZ, 0x20 ;  /* 0x00000020ff437803 */ /* 0x000fe40000000000 */
[----:B-1----:R-:W-:Y:S04]  /*6510*/  SHF.L.U32 R2, R57, 0x1f, RZ ;  /* 0x0000001f39027819 */ /* 0x002fe800000006ff */
[----:B------:R1:W4:Y:S01]  /*6520*/  SYNCS.PHASECHK.TRANS64.TRYWAIT P0, [R53+URZ+0xa0], R2 ;  /* 0x0000a002350075a7 */ /* 0x00032200080011ff */
[----:B--2---:R-:W-:Y:S01]  /*6530*/  @P6 SEL R65, RZ, 0x1, !P1 ;  /* 0x00000001ff416807 */ /* 0x004fe20004800000 */
[----:B-1----:R-:W-:Y:S06]  /*6540*/  @!P6 BRA `(.L_x_105) ;  /* 0x000000000068e947 */ /* 0x002fec0003800000 */
[----:B------:R-:W-:Y:S01]  /*6550*/  LOP3.LUT P6, RZ, R45, 0x40, RZ, 0xc0, !PT ;  /* 0x000000402dff7812 */ /* 0x000fe200078cc0ff */
[----:B------:R-:W-:Y:S01]  /*6560*/  VIADD R3, R27, 0x200 ;  /* 0x000002001b037836 */ /* 0x000fe20000000000 */
[----:B------:R-:W-:Y:S01]  /*6570*/  ISETP.NE.AND P2, PT, R65, RZ, PT ;  /* 0x000000ff4100720c */ /* 0x000fe20003f45270 */
[----:B------:R-:W-:Y:S01]  /*6580*/  BSSY B0, `(.L_x_106) ;  /* 0x000000d000007945 */ /* 0x000fe20003800000 */
[----:B------:R-:W-:Y:S01]  /*6590*/  PLOP3.LUT P1, PT, PT, PT, PT, 0x8, 0x80 ;  /* 0x000000000080781c */ /* 0x000fe20003f2e170 */
[----:B------:R-:W-:Y:S01]  /*65a0*/  @P5 VIADD R4, R27, 0x210 ;  /* 0x000002101b045836 */ /* 0x000fe20000000000 */
[----:B------:R-:W-:Y:S02]  /*65b0*/  @P5 PLOP3.LUT P1, PT, P6, PT, PT, 0x80, 0x8 ;  /* 0x000000000008581c */ /* 0x000fe4000372f070 */
[----:B------:R-:W-:Y:S02]  /*65c0*/  CS2R R38, SRZ ;  /* 0x0000000000267805 */ /* 0x000fe4000001ff00 */
[----:B------:R-:W-:Y:S02]  /*65d0*/  CS2R R36, SRZ ;  /* 0x0000000000247805 */ /* 0x000fe4000001ff00 */
[----:B------:R-:W-:Y:S02]  /*65e0*/  CS2R R30, SRZ ;  /* 0x00000000001e7805 */ /* 0x000fe4000001ff00 */
[----:B------:R-:W-:Y:S05]  /*65f0*/  CS2R R28, SRZ ;  /* 0x00000000001c7805 */ /* 0x000fea000001ff00 */
[----:B------:R-:W-:Y:S01]  /*6600*/  @P1 VIADD R4, R3, 0xfffffff0 ;  /* 0xfffffff003041836 */ /* 0x000fe20000000000 */
[----:B------:R-:W-:Y:S06]  /*6610*/  @P2 BRA `(.L_x_107) ;  /* 0x00000000000c2947 */ /* 0x000fec0003800000 */
[----:B------:R-:W-:Y:S04]  /*6620*/  SHF.L.U32 R3, R66, 0x1f, RZ ;  /* 0x0000001f42037819 */ /* 0x000fe800000006ff */
[----:B------:R-:W1:Y:S02]  /*6630*/  SYNCS.PHASECHK.TRANS64.TRYWAIT P1, [R0+URZ+0x40], R3 ;  /* 0x00004003000075a7 */ /* 0x000e6400080211ff */
[----:B-1----:R-:W-:Y:S05]  /*6640*/  @!P1 BRA `(.L_x_108) ;  /* 0x0000002000089947 */ /* 0x002fea0003800000 */
.L_x_107:
[----:B------:R-:W-:Y:S05]  /*6650*/  BSYNC B0 ;  /* 0x0000000000007941 */ /* 0x000fea0003800000 */
.L_x_106:
[----:B------:R-:W-:Y:S01]  /*6660*/  UIADD3 UR4, UPT, UPT, UR47, 0x1, URZ ;  /* 0x000000012f047890 */ /* 0x000fe2000fffe0ff */
[----:B------:R-:W-:Y:S03]  /*6670*/  ISETP.NE.AND P1, PT, R67, RZ, PT ;  /* 0x000000ff4300720c */ /* 0x000fe60003f25270 */
[----:B------:R-:W-:Y:S04]  /*6680*/  UISETP.NE.AND UP0, UPT, UR4, 0x3, UPT ;  /* 0x000000030400788c */ /* 0x000fe8000bf05270 */
[----:B------:R-:W-:Y:S02]  /*6690*/  USEL UR5, URZ, 0x1, UP0 ;  /* 0x00000001ff057887 */ /* 0x000fe40008000000 */
[----:B------:R-:W-:Y:S04]  /*66a0*/  USEL UR4, UR4, URZ, UP0 ;  /* 0x000000ff04047287 */ /* 0x000fe80008000000 */
[----:B------:R2:W1:Y:S01]  /*66b0*/  @P1 LDS.128 R36, [R4] ;  /* 0x0000000004241984 */ /* 0x0004620000000c00 */
[----:B------:R-:W-:Y:S01]  /*66c0*/  LOP3.LUT R66, R66, UR5, RZ, 0x3c, !PT ;  /* 0x0000000542427c12 */ /* 0x000fe2000f8e3cff */
[----:B------:R-:W-:Y:S02]  /*66d0*/  IMAD.U32 R63, RZ, RZ, UR4 ;  /* 0x00000004ff3f7e24 */ /* 0x000fe4000f8e00ff */
[----:B------:R2:W1:Y:S04]  /*66e0*/  @P1 LDS.128 R28, [R27+0x200] ;  /* 0x000200001b1c1984 */ /* 0x0004680000000c00 */
.L_x_105:
[----:B------:R-:W-:Y:S05]  /*66f0*/  BSYNC B1 ;  /* 0x0000000000017941 */ /* 0x000fea0003800000 */
.L_x_104:
[----:B-1----:R-:W-:Y:S04]  /*6700*/  SHF.R.U32.HI R0, RZ, 0x15, R25 ;  /* 0x00000015ff007819 */ /* 0x002fe80000011619 */
[----:B------:R-:W-:Y:S01]  /*6710*/  LOP3.LUT P1, RZ, R0, 0x3, R47, 0x48, !PT ;  /* 0x0000000300ff7812 */ /* 0x000fe2000782482f */
[----:B------:R-:W-:Y:S01]  /*6720*/  @!UPT UIADD3 URZ, UPT, UPT, URZ, URZ, URZ ;  /* 0x000000fffffff290 */ /* 0x000fe2000fffe0ff */
[----:B----4-:R-:W-:Y:S11]  /*6730*/  @P0 BRA `(.L_x_109) ;  /* 0x0000000000080947 */ /* 0x010ff60003800000 */
[----:B------:R-:W1:Y:S02]  /*6740*/  SYNCS.PHASECHK.TRANS64.TRYWAIT P0, [R53+URZ+0xa0], R2 ;  /* 0x0000a002350075a7 */ /* 0x000e6400080011ff */
[----:B-1----:R-:W-:Y:S05]  /*6750*/  @!P0 BRA `(.L_x_110) ;  /* 0x0000001c00d88947 */ /* 0x002fea0003800000 */
.L_x_109:
[----:B------:R-:W-:Y:S05]  /*6760*/  @!P1 BRA `(.L_x_111) ;  /* 0x0000000000409947 */ /* 0x000fea0003800000 */
[----:B------:R-:W4:Y:S01]  /*6770*/  LDCU.64 UR8, c[0x4][0x70] ;  /* 0x01000e00ff0877ac */ /* 0x000f220008000a00 */
[----:B------:R-:W-:Y:S01]  /*6780*/  MOV R3, 0x0 ;  /* 0x0000000000037802 */ /* 0x000fe20000000f00 */
[----:B------:R-:W-:Y:S02]  /*6790*/  HFMA2 R12, -RZ, RZ, 0, 5.9604644775390625e-08 ;  /* 0x00000001ff0c7431 */ /* 0x000fe400000001ff */
[----:B------:R-:W-:Y:S02]  /*67a0*/  IMAD.MOV.U32 R8, RZ, RZ, 0x192 ;  /* 0x00000192ff087424 */ /* 0x000fe400078e00ff */
[----:B------:R-:W-:Y:S01]  /*67b0*/  IMAD.MOV.U32 R13, RZ, RZ, RZ ;  /* 0x000000ffff0d7224 */ /* 0x000fe200078e00ff */
[----:B------:R-:W5:Y:S01]  /*67c0*/  LDCU.64 UR6, c[0x4][0x78] ;  /* 0x01000f00ff0677ac */ /* 0x000f620008000a00 */
[----:B-1----:R-:W1:Y:S01]  /*67d0*/  LDC.64 R2, c[0x4][R3] ;  /* 0x0100000003027b82 */ /* 0x002e620000000a00 */
[----:B------:R-:W3:Y:S01]  /*67e0*/  LDCU.64 UR4, c[0x4][0x10] ;  /* 0x01000200ff0477ac */ /* 0x000ee20008000a00 */
[----:B----4-:R-:W-:Y:S01]  /*67f0*/  MOV R5, UR9 ;  /* 0x0000000900057c02 */ /* 0x010fe20008000f00 */
[----:B--2---:R-:W-:Y:S01]  /*6800*/  IMAD.U32 R4, RZ, RZ, UR8 ;  /* 0x00000008ff047e24 */ /* 0x004fe2000f8e00ff */
[----:B-----5:R-:W-:Y:S01]  /*6810*/  MOV R7, UR7 ;  /* 0x0000000700077c02 */ /* 0x020fe20008000f00 */
[----:B------:R-:W-:Y:S01]  /*6820*/  IMAD.U32 R6, RZ, RZ, UR6 ;  /* 0x00000006ff067e24 */ /* 0x000fe2000f8e00ff */
[----:B---3--:R-:W-:Y:S01]  /*6830*/  MOV R11, UR5 ;  /* 0x00000005000b7c02 */ /* 0x008fe20008000f00 */
[----:B------:R-:W-:Y:S02]  /*6840*/  IMAD.U32 R10, RZ, RZ, UR4 ;  /* 0x00000004ff0a7e24 */ /* 0x000fe4000f8e00ff */
[----:B------:R-:W-:Y:S07]  /*6850*/  LEPC R20, `(.L_x_111) ;  /* 0x000000001014794e */ /* 0x000fee0000000000 */
[----:B-1----:R-:W-:Y:S05]  /*6860*/  CALL.ABS.NOINC R2 ;  /* 0x0000000002007343 */ /* 0x002fea0003c00000 */
.L_x_111:
[----:B------:R-:W-:Y:S01]  /*6870*/  SHF.L.U32 R3, R28, 0x10, RZ ;  /* 0x000000101c037819 */ /* 0x000fe200000006ff */
[----:B------:R-:W-:Y:S05]  /*6880*/  WARPSYNC.ALL ;  /* 0x0000000000007948 */ /* 0x000fea0003800000 */
[----:B------:R-:W-:Y:S01]  /*6890*/  R2UR UR4, R25 ;  /* 0x00000000190472ca */ /* 0x000fe200000e0000 */
[----:B------:R-:W-:Y:S01]  /*68a0*/  BSSY.RECONVERGENT B0, `(.L_x_112) ;  /* 0x0000056000007945 */ /* 0x000fe20003800200 */
[C---:B------:R-:W-:Y:S02]  /*68b0*/  SHF.L.U32 R20, R29.reuse, 0x10, RZ ;  /* 0x000000101d147819 */ /* 0x040fe400000006ff */
[----:B------:R-:W-:Y:S02]  /*68c0*/  LOP3.LUT R21, R29, 0xffff0000, RZ, 0xc0, !PT ;  /* 0xffff00001d157812 */ /* 0x000fe400078ec0ff */
[----:B------:R-:W-:Y:S02]  /*68d0*/  MOV R61, 0x10 ;  /* 0x00000010003d7802 */ /* 0x000fe40000000f00 */
[----:B------:R-:W-:Y:S02]  /*68e0*/  LOP3.LUT P6, RZ, R45, 0x40, RZ, 0xc0, !PT ;  /* 0x000000402dff7812 */ /* 0x000fe400078cc0ff */
[----:B------:R-:W-:Y:S02]  /*68f0*/  ISETP.NE.AND P0, PT, R58, RZ, PT ;  /* 0x000000ff3a00720c */ /* 0x000fe40003f05270 */
[----:B------:R-:W-:Y:S01]  /*6900*/  SEL R61, R61, 0xfffffff0, !P6 ;  /* 0xfffffff03d3d7807 */ /* 0x000fe20007000000 */
[----:B--2---:R-:W3:Y:S02]  /*6910*/  LDTM.x16 R4, tmem[UR4] ;  /* 0x00000004000479ee */ /* 0x004ee40008240000 */
[----:B---3--:R-:W-:Y:S01]  /*6920*/  FMUL R0, R24, R4 ;  /* 0x0000000418007220 */ /* 0x008fe20000400000 */
[----:B------:R-:W-:Y:S01]  /*6930*/  LOP3.LUT R4, R28, 0xffff0000, RZ, 0xc0, !PT ;  /* 0xffff00001c047812 */ /* 0x000fe200078ec0ff */
[C---:B-1----:R-:W-:Y:S01]  /*6940*/  FMUL R2, R24.reuse, R5 ;  /* 0x0000000518027220 */ /* 0x042fe20000400000 */
[----:B------:R-:W-:Y:S01]  /*6950*/  FMUL R7, R24, R7 ;  /* 0x0000000718077220 */ /* 0x000fe20000400000 */
[----:B------:R-:W-:Y:S01]  /*6960*/  FFMA R0, R26, R3, R0 ;  /* 0x000000031a007223 */ /* 0x000fe20000000000 */
[----:B------:R-:W-:Y:S01]  /*6970*/  FMUL R3, R24, R6 ;  /* 0x0000000618037220 */ /* 0x000fe20000400000 */
[----:B------:R-:W-:Y:S01]  /*6980*/  FFMA R2, R26, R4, R2 ;  /* 0x000000041a027223 */ /* 0x000fe20000000002 */
[C---:B------:R-:W-:Y:S01]  /*6990*/  FMUL R4, R24.reuse, R8 ;  /* 0x0000000818047220 */ /* 0x040fe20000400000 */
[C---:B------:R-:W-:Y:S01]  /*69a0*/  FMUL R8, R24.reuse, R12 ;  /* 0x0000000c18087220 */ /* 0x040fe20000400000 */
[----:B------:R-:W-:Y:S01]  /*69b0*/  FMUL R12, R24, R16 ;  /* 0x00000010180c7220 */ /* 0x000fe20000400000 */
[----:B------:R-:W-:Y:S01]  /*69c0*/  SHF.L.U32 R16, R30, 0x10, RZ ;  /* 0x000000101e107819 */ /* 0x000fe200000006ff */
[----:B------:R-:W-:Y:S01]  /*69d0*/  FFMA R3, R26, R20, R3 ;  /* 0x000000141a037223 */ /* 0x000fe20000000003 */
[----:B------:R-:W-:Y:S01]  /*69e0*/  F2FP.BF16.F32.PACK_AB R32, R2, R0 ;  /* 0x000000000220723e */ /* 0x000fe200000010ff */
[----:B------:R-:W-:Y:S01]  /*69f0*/  FFMA R7, R26, R21, R7 ;  /* 0x000000151a077223 */ /* 0x000fe20000000007 */
[----:B------:R-:W-:Y:S01]  /*6a00*/  LOP3.LUT R0, R30, 0xffff0000, RZ, 0xc0, !PT ;  /* 0xffff00001e007812 */ /* 0x000fe200078ec0ff */
[----:B------:R-:W-:Y:S01]  /*6a10*/  FMUL R5, R24, R9 ;  /* 0x0000000918057220 */ /* 0x000fe20000400000 */
[C---:B------:R-:W-:Y:S01]  /*6a20*/  SHF.L.U32 R2, R31.reuse, 0x10, RZ ;  /* 0x000000101f027819 */ /* 0x040fe200000006ff */
[----:B------:R-:W-:Y:S01]  /*6a30*/  FFMA R4, R26, R16, R4 ;  /* 0x000000101a047223 */ /* 0x000fe20000000004 */
[----:B------:R-:W-:Y:S01]  /*6a40*/  LOP3.LUT R16, R31, 0xffff0000, RZ, 0xc0, !PT ;  /* 0xffff00001f107812 */ /* 0x000fe200078ec0ff */
[----:B------:R-:W-:Y:S01]  /*6a50*/  FMUL R6, R24, R10 ;  /* 0x0000000a18067220 */ /* 0x000fe20000400000 */
[----:B------:R-:W-:Y:S01]  /*6a60*/  F2FP.BF16.F32.PACK_AB R33, R7, R3 ;  /* 0x000000030721723e */ /* 0x000fe200000010ff */
[----:B------:R-:W-:Y:S01]  /*6a70*/  FFMA R5, R26, R0, R5 ;  /* 0x000000001a057223 */ /* 0x000fe20000000005 */
[----:B------:R-:W-:Y:S01]  /*6a80*/  SHF.L.U32 R0, R36, 0x10, RZ ;  /* 0x0000001024007819 */ /* 0x000fe200000006ff */
[----:B------:R-:W-:Y:S01]  /*6a90*/  FMUL R11, R24, R11 ;  /* 0x0000000b180b7220 */ /* 0x000fe20000400000 */
[----:B------:R-:W-:Y:S01]  /*6aa0*/  FFMA R6, R26, R2, R6 ;  /* 0x000000021a067223 */ /* 0x000fe20000000006 */
[----:B------:R-:W-:Y:S01]  /*6ab0*/  LOP3.LUT R2, R36, 0xffff0000, RZ, 0xc0, !PT ;  /* 0xffff000024027812 */ /* 0x000fe200078ec0ff */
[----:B------:R-:W-:Y:S01]  /*6ac0*/  FMUL R9, R24, R13 ;  /* 0x0000000d18097220 */ /* 0x000fe20000400000 */
[C---:B------:R-:W-:Y:S01]  /*6ad0*/  FFMA R11, R26.reuse, R16, R11 ;  /* 0x000000101a0b7223 */ /* 0x040fe2000000000b */
[C---:B------:R-:W-:Y:S01]  /*6ae0*/  SHF.L.U32 R3, R37.reuse, 0x10, RZ ;  /* 0x0000001025037819 */ /* 0x040fe200000006ff */
[----:B------:R-:W-:Y:S01]  /*6af0*/  FFMA R8, R26, R0, R8 ;  /* 0x000000001a087223 */ /* 0x000fe20000000008 */
[C---:B------:R-:W-:Y:S01]  /*6b00*/  FMUL R10, R24.reuse, R14 ;  /* 0x0000000e180a7220 */ /* 0x040fe20000400000 */
[----:B------:R-:W-:Y:S01]  /*6b10*/  LOP3.LUT R0, R37, 0xffff0000, RZ, 0xc0, !PT ;  /* 0xffff000025007812 */ /* 0x000fe200078ec0ff */
[----:B------:R-:W-:Y:S01]  /*6b20*/  FMUL R15, R24, R15 ;  /* 0x0000000f180f7220 */ /* 0x000fe20000400000 */
[C---:B------:R-:W-:Y:S01]  /*6b30*/  FFMA R9, R26.reuse, R2, R9 ;  /* 0x000000021a097223 */ /* 0x040fe20000000009 */
[----:B------:R-:W-:Y:S01]  /*6b40*/  FFMA R10, R26, R3, R10 ;  /* 0x000000031a0a7223 */ /* 0x000fe2000000000a */
[----:B------:R-:W-:Y:S01]  /*6b50*/  SHF.L.U32 R2, R38, 0x10, RZ ;  /* 0x0000001026027819 */ /* 0x000fe200000006ff */
[----:B------:R-:W-:Y:S01]  /*6b60*/  FFMA R15, R26, R0, R15 ;  /* 0x000000001a0f7223 */ /* 0x000fe2000000000f */
[----:B------:R-:W-:Y:S01]  /*6b70*/  F2FP.BF16.F32.PACK_AB R34, R5, R4 ;  /* 0x000000040522723e */ /* 0x000fe200000010ff */
[----:B------:R-:W-:Y:S01]  /*6b80*/  FMUL R13, R24, R17 ;  /* 0x00000011180d7220 */ /* 0x000fe20000400000 */
[----:B------:R-:W-:Y:S01]  /*6b90*/  LOP3.LUT R3, R38, 0xffff0000, RZ, 0xc0, !PT ;  /* 0xffff000026037812 */ /* 0x000fe200078ec0ff */
[C---:B------:R-:W-:Y:S01]  /*6ba0*/  FMUL R14, R24.reuse, R18 ;  /* 0x00000012180e7220 */ /* 0x040fe20000400000 */
[C---:B------:R-:W-:Y:S01]  /*6bb0*/  SHF.L.U32 R4, R39.reuse, 0x10, RZ ;  /* 0x0000001027047819 */ /* 0x040fe200000006ff */
[----:B------:R-:W-:Y:S01]  /*6bc0*/  FMUL R19, R24, R19 ;  /* 0x0000001318137220 */ /* 0x000fe20000400000 */
[----:B------:R-:W-:Y:S01]  /*6bd0*/  LOP3.LUT R0, R39, 0xffff0000, RZ, 0xc0, !PT ;  /* 0xffff000027007812 */ /* 0x000fe200078ec0ff */
[C---:B------:R-:W-:Y:S01]  /*6be0*/  FFMA R12, R26.reuse, R2, R12 ;  /* 0x000000021a0c7223 */ /* 0x040fe2000000000c */
[----:B------:R-:W-:Y:S01]  /*6bf0*/  F2FP.BF16.F32.PACK_AB R35, R11, R6 ;  /* 0x000000060b23723e */ /* 0x000fe200000010ff */
[C---:B------:R-:W-:Y:S01]  /*6c00*/  FFMA R13, R26.reuse, R3, R13 ;  /* 0x000000031a0d7223 */ /* 0x040fe2000000000d */
[C---:B------:R-:W-:Y:S01]  /*6c10*/  FFMA R14, R26.reuse, R4, R14 ;  /* 0x000000041a0e7223 */ /* 0x040fe2000000000e */
[----:B------:R-:W-:Y:S01]  /*6c20*/  FFMA R19, R26, R0, R19 ;  /* 0x000000001a137223 */ /* 0x000fe20000000013 */
[----:B------:R-:W-:Y:S01]  /*6c30*/  F2FP.BF16.F32.PACK_AB R8, R9, R8 ;  /* 0x000000080908723e */ /* 0x000fe200000010ff */
[----:B------:R1:W-:Y:S01]  /*6c40*/  STS.128 [R27+0x200], R32 ;  /* 0x000200201b007388 */ /* 0x0003e20000000c00 */
[----:B------:R-:W-:Y:S02]  /*6c50*/  F2FP.BF16.F32.PACK_AB R9, R15, R10 ;  /* 0x0000000a0f09723e */ /* 0x000fe400000010ff */
[----:B------:R-:W-:Y:S02]  /*6c60*/  F2FP.BF16.F32.PACK_AB R10, R13, R12 ;  /* 0x0000000c0d0a723e */ /* 0x000fe400000010ff */
[----:B------:R-:W-:Y:S02]  /*6c70*/  F2FP.BF16.F32.PACK_AB R11, R19, R14 ;  /* 0x0000000e130b723e */ /* 0x000fe400000010ff */
[----:B------:R-:W-:Y:S05]  /*6c80*/  IADD3 R0, PT, PT, R27, R61, RZ ;  /* 0x0000003d1b007210 */ /* 0x000fea0007ffe0ff */
[----:B------:R1:W-:Y:S01]  /*6c90*/  STS.128 [R0+0x200], R8 ;  /* 0x0002000800007388 */ /* 0x0003e20000000c00 */
[----:B------:R-:W-:Y:S01]  /*6ca0*/  @!PT LDS RZ, [RZ] ;  /* 0x00000000fffff984 */ /* 0x000fe20000000800 */
[----:B------:R-:W-:Y:S01]  /*6cb0*/  @!PT LDS RZ, [RZ] ;  /* 0x00000000fffff984 */ /* 0x000fe20000000800 */
[----:B------:R-:W-:Y:S01]  /*6cc0*/  @!PT LDS RZ, [RZ] ;  /* 0x00000000fffff984 */ /* 0x000fe20000000800 */
[----:B------:R-:W-:Y:S01]  /*6cd0*/  @!PT LDS RZ, [RZ] ;  /* 0x00000000fffff984 */ /* 0x000fe20000000800 */
[----:B------:R2:W-:Y:S07]  /*6ce0*/  MEMBAR.ALL.CTA ;  /* 0x0000000000007992 */ /* 0x0005ee0000008000 */
[----:B--2---:R-:W2:Y:S02]  /*6cf0*/  FENCE.VIEW.ASYNC.S ;  /* 0x00000000000073c6 */ /* 0x004ea40000000000 */
[----:B--2---:R-:W-:Y:S06]  /*6d00*/  BAR.SYNC.DEFER_BLOCKING 0x1, 0x80 ;  /* 0x0042000000007b1d */ /* 0x004fec0000010000 */
[----:B------:R-:W-:Y:S05]  /*6d10*/  @P0 BRA `(.L_x_113) ;  /* 0x0000000000380947 */ /* 0x000fea0003800000 */
[----:B------:R-:W2:Y:S01]  /*6d20*/  LDCU.64 UR6, c[0x0][0x348] ;  /* 0x00006900ff0677ac */ /* 0x000ea20008000a00 */
[----:B------:R-:W-:Y:S01]  /*6d30*/  R2UR UR5, R62 ;  /* 0x000000003e0572ca */ /* 0x000fe200000e0000 */
[----:B------:R-:W-:Y:S01]  /*6d40*/  UMOV UR51, UR36 ;  /* 0x0000002400337c82 */ /* 0x000fe20008000000 */
[----:B------:R-:W-:Y:S01]  /*6d50*/  UIADD3 UR9, UPT, UPT, UR49, 0x20, URZ ;  /* 0x0000002031097890 */ /* 0x000fe2000fffe0ff */
[----:B------:R-:W-:Y:S01]  /*6d60*/  UMOV UR10, UR50 ;  /* 0x00000032000a7c82 */ /* 0x000fe20008000000 */
[----:B------:R-:W-:Y:S09]  /*6d70*/  UMOV UR11, UR36 ;  /* 0x00000024000b7c82 */ /* 0x000ff20008000000 */
[----:B------:R-:W-:Y:S02]  /*6d80*/  UIADD3 UR5, UPT, UPT, UR45, UR5, URZ ;  /* 0x000000052d057290 */ /* 0x000fe4000fffe0ff */
[----:B--2---:R-:W-:Y:S02]  /*6d90*/  UIADD3 UR4, UP0, UPT, UR6, 0x680, URZ ;  /* 0x0000068006047890 */ /* 0x004fe4000ff1e0ff */
[----:B------:R-:W-:Y:S02]  /*6da0*/  UIADD3 UR48, UPT, UPT, UR5, 0x200, URZ ;  /* 0x0000020005307890 */ /* 0x000fe4000fffe0ff */
[----:B------:R-:W-:Y:S02]  /*6db0*/  UIADD3 UR8, UPT, UPT, UR5, 0xa00, URZ ;  /* 0x00000a0005087890 */ /* 0x000fe4000fffe0ff */
[----:B------:R-:W-:Y:S09]  /*6dc0*/  UIADD3.X UR5, UPT, UPT, URZ, UR7, URZ, UP0, !UPT ;  /* 0x00000007ff057290 */ /* 0x000ff200087fe4ff */
[----:B------:R2:W-:Y:S01]  /*6dd0*/  UTMASTG.3D [UR48], [UR4] ;  /* 0x00000030040073b5 */ /* 0x0005e20008010000 */
[----:B------:R2:W-:Y:S02]  /*6de0*/  UTMASTG.3D [UR8], [UR4] ;  /* 0x00000008040073b5 */ /* 0x0005e40008010000 */
[----:B--2---:R0:W-:Y:S02]  /*6df0*/  UTMACMDFLUSH ;  /* 0x00000000000079b7 */ /* 0x0041e40000000000 */
.L_x_113:
[----:B------:R-:W-:Y:S05]  /*6e00*/  BSYNC.RECONVERGENT B0 ;  /* 0x0000000000007941 */ /* 0x000fea0003800200 */
.L_x_112:
[----:B------:R-:W-:Y:S01]  /*6e10*/  UIADD3 UR46, UPT, UPT, UR47, 0x1, URZ ;  /* 0x000000012f2e7890 */ /* 0x000fe2000fffe0ff */
[----:B------:R-:W-:Y:S03]  /*6e20*/  BSSY.RECONVERGENT B0, `(.L_x_114) ;  /* 0x0000005000007945 */ /* 0x000fe60003800200 */
[----:B------:R-:W-:Y:S04]  /*6e30*/  UISETP.NE.AND UP0, UPT, UR46, 0x3, UPT ;  /* 0x000000032e00788c */ /* 0x000fe8000bf05270 */
[----:B------:R-:W-:Y:S01]  /*6e40*/  USEL UR44, UR46, URZ, UP0 ;  /* 0x000000ff2e2c7287 */ /* 0x000fe20008000000 */
[----:B------:R-:W-:Y:S11]  /*6e50*/  @P0 BRA `(.L_x_115) ;  /* 0x0000000000040947 */ /* 0x000ff60003800000 */
[----:B------:R-:W-:Y:S04]  /*6e60*/  DEPBAR.LE SB0, 0x1 ;  /* 0x000080400000791a */ /* 0x000fe80000000000 */
.L_x_115:
[----:B------:R-:W-:Y:S05]  /*6e70*/  BSYNC.RECONVERGENT B0 ;  /* 0x0000000000007941 */ /* 0x000fea0003800200 */
.L_x_114:
[----:B------:R-:W-:Y:S01]  /*6e80*/  BAR.SYNC.DEFER_BLOCKING 0x1, 0x80 ;  /* 0x0042000000007b1d */ /* 0x000fe20000010000 */
[----:B------:R-:W-:Y:S01]  /*6e90*/  ISETP.NE.AND P1, PT, R60, RZ, PT ;  /* 0x000000ff3c00720c */ /* 0x000fe20003f25270 */
[----:B------:R-:W-:Y:S01]  /*6ea0*/  UISETP.NE.AND UP0, UPT, UR53, URZ, UPT ;  /* 0x000000ff3500728c */ /* 0x000fe2000bf05270 */
[----:B------:R-:W-:Y:S11]  /*6eb0*/  LEA R3, R63, UR45, 0x3 ;  /* 0x0000002d3f037c11 */ /* 0x000ff6000f8e18ff */
[----:B------:R-:W-:Y:S01]  /*6ec0*/  @P1 SHF.L.U32 R4, R66, 0x1f, RZ ;  /* 0x0000001f42041819 */ /* 0x000fe200000006ff */
[----:B------:R-:W-:Y:S06]  /*6ed0*/  BRA.U !UP0, `(.L_x_116) ;  /* 0x0000000108247547 */ /* 0x000fec000b800000 */
[----:B-1----:R-:W1:Y:S01]  /*6ee0*/  S2R R0, SR_CgaCtaId ;  /* 0x0000000000007919 */ /* 0x002e620000008800 */
[----:B------:R-:W-:Y:S01]  /*6ef0*/  IMAD.U32 R2, RZ, RZ, UR52 ;  /* 0x00000034ff027e24 */ /* 0x000fe2000f8e00ff */
[----:B------:R-:W-:Y:S04]  /*6f00*/  UIADD3 UR4, UPT, UPT, UR52, 0x1, URZ ;  /* 0x0000000134047890 */ /* 0x000fe8000fffe0ff */
[----:B------:R-:W-:Y:S01]  /*6f10*/  @P1 LEA R2, R2, UR45, 0x3 ;  /* 0x0000002d02021c11 */ /* 0x000fe2000f8e18ff */
[----:B------:R-:W-:Y:S04]  /*6f20*/  UISETP.NE.AND UP0, UPT, UR4, 0x3, UPT ;  /* 0x000000030400788c */ /* 0x000fe8000bf05270 */
[----:B------:R-:W-:Y:S01]  /*6f30*/  @P1 VIADD R2, R2, 0x58 ;  /* 0x0000005802021836 */ /* 0x000fe20000000000 */
[----:B------:R-:W-:Y:S04]  /*6f40*/  USEL UR52, UR4, URZ, UP0 ;  /* 0x000000ff04347287 */ /* 0x000fe80008000000 */
[----:B-1----:R-:W-:Y:S04]  /*6f50*/  @P1 PRMT R0, R0, 0x654, R2 ;  /* 0x0000065400001816 */ /* 0x002fe80000000002 */
[----:B------:R2:W-:Y:S04]  /*6f60*/  @P1 SYNCS.ARRIVE.TRANS64.RED.A1T0 RZ, [R0+URZ], RZ ;  /* 0x000000ff00ff19a7 */ /* 0x0005e800081004ff */
.L_x_116:
[----:B------:R-:W3:Y:S01]  /*6f70*/  @P1 SYNCS.PHASECHK.TRANS64.TRYWAIT P0, [R3+URZ+0x40], R4 ;  /* 0x00004004030015a7 */ /* 0x000ee200080011ff */
[----:B------:R-:W-:Y:S01]  /*6f80*/  BSSY B1, `(.L_x_117) ;  /* 0x0000012000017945 */ /* 0x000fe20003800000 */
[----:B---3--:R-:W-:Y:S03]  /*6f90*/  @P1 SEL R65, RZ, 0x1, !P0 ;  /* 0x00000001ff411807 */ /* 0x008fe60004000000 */
[----:B------:R-:W-:Y:S05]  /*6fa0*/  @!P1 BRA `(.L_x_118) ;  /* 0x00000000003c9947 */ /* 0x000fea0003800000 */
[----:B------:R-:W-:Y:S01]  /*6fb0*/  ISETP.NE.AND P1, PT, R67, RZ, PT ;  /* 0x000000ff4300720c */ /* 0x000fe20003f25270 */
[----:B------:R-:W-:Y:S01]  /*6fc0*/  BSSY B0, `(.L_x_119) ;  /* 0x0000009000007945 */ /* 0x000fe20003800000 */
[----:B------:R-:W-:Y:S11]  /*6fd0*/  ISETP.NE.AND P0, PT, R65, RZ, PT ;  /* 0x000000ff4100720c */ /* 0x000ff60003f05270 */
[----:B------:R-:W-:Y:S05]  /*6fe0*/  @P1 IMAD R63, R63, 0x1000, R64 ;  /* 0x000010003f3f1824 */ /* 0x000fea00078e0240 */
[----:B-12---:R-:W-:Y:S05]  /*6ff0*/  @P1 IADD3 R0, PT, PT, R63, UR45, RZ ;  /* 0x0000002d3f001c10 */ /* 0x006fea000fffe0ff */
[----:B------:R-:W-:Y:S01]  /*7000*/  @P1 IMAD.IADD R0, R61, 0x1, R0 ;  /* 0x000000013d001824 */ /* 0x000fe200078e0200 */
[----:B------:R-:W-:Y:S06]  /*7010*/  @P0 BRA `(.L_x_120) ;  /* 0x00000000000c0947 */ /* 0x000fec0003800000 */
[----:B------:R-:W-:Y:S04]  /*7020*/  SHF.L.U32 R66, R66, 0x1f, RZ ;  /* 0x0000001f42427819 */ /* 0x000fe800000006ff */
[----:B------:R-:W1:Y:S02]  /*7030*/  SYNCS.PHASECHK.TRANS64.TRYWAIT P0, [R3+URZ+0x40], R66 ;  /* 0x00004042030075a7 */ /* 0x000e6400080011ff */
[----:B-1----:R-:W-:Y:S05]  /*7040*/  @!P0 BRA `(.L_x_121) ;  /* 0x0000001400b08947 */ /* 0x002fea0003800000 */
.L_x_120:
[----:B------:R-:W-:Y:S05]  /*7050*/  BSYNC B0 ;  /* 0x0000000000007941 */ /* 0x000fea0003800000 */
.L_x_119:
[----:B------:R-:W-:Y:S11]  /*7060*/  ISETP.NE.AND P0, PT, R67, RZ, PT ;  /* 0x000000ff4300720c */ /* 0x000ff60003f05270 */
[----:B------:R-:W-:Y:S02]  /*7070*/  @!UPT UIADD3 URZ, UPT, UPT, URZ, URZ, URZ ;  /* 0x000000fffffff290 */ /* 0x000fe4000fffe0ff */
[----:B------:R3:W4:Y:S04]  /*7080*/  @P0 LDS.128 R28, [R63+UR45+0x200] ;  /* 0x0002002d3f1c0984 */ /* 0x0007280008000c00 */
[----:B------:R3:W2:Y:S02]  /*7090*/  @P0 LDS.128 R36, [R0+0x200] ;  /* 0x0002000000240984 */ /* 0x0006a40000000c00 */
.L_x_118:
[----:B------:R-:W-:Y:S05]  /*70a0*/  BSYNC B1 ;  /* 0x0000000000017941 */ /* 0x000fea0003800000 */
.L_x_117:
[----:B-123--:R-:W-:Y:S05]  /*70b0*/  VIADD R0, R25, 0x10 ;  /* 0x0000001019007836 */ /* 0x00efea0000000000 */
[----:B------:R-:W-:Y:S04]  /*70c0*/  SHF.R.U32.HI R0, RZ, 0x15, R0 ;  /* 0x00000015ff007819 */ /* 0x000fe80000011600 */
[----:B------:R-:W-:Y:S11]  /*70d0*/  LOP3.LUT P0, RZ, R0, 0x3, R47, 0x48, !PT ;  /* 0x0000000300ff7812 */ /* 0x000ff6000780482f */
[----:B------:R-:W-:Y:S02]  /*70e0*/  @!UPT UIADD3 URZ, UPT, UPT, URZ, URZ, URZ ;  /* 0x000000fffffff290 */ /* 0x000fe4000fffe0ff */
[----:B------:R-:W-:Y:S05]  /*70f0*/  @!P0 BRA `(.L_x_122) ;  /* 0x0000000000408947 */ /* 0x000fea0003800000 */
[----:B------:R-:W1:Y:S01]  /*7100*/  LDCU.64 UR8, c[0x4][0x70] ;  /* 0x01000e00ff0877ac */ /* 0x000e620008000a00 */
[----:B------:R-:W-:Y:S01]  /*7110*/  MOV R3, 0x0 ;  /* 0x0000000000037802 */ /* 0x000fe20000000f00 */
[----:B------:R-:W-:Y:S02]  /*7120*/  HFMA2 R12, -RZ, RZ, 0, 5.9604644775390625e-08 ;  /* 0x00000001ff0c7431 */ /* 0x000fe400000001ff */
[----:B------:R-:W-:Y:S02]  /*7130*/  IMAD.MOV.U32 R8, RZ, RZ, 0x192 ;  /* 0x00000192ff087424 */ /* 0x000fe400078e00ff */
[----:B------:R-:W-:Y:S01]  /*7140*/  IMAD.MOV.U32 R13, RZ, RZ, RZ ;  /* 0x000000ffff0d7224 */ /* 0x000fe200078e00ff */
[----:B------:R-:W2:Y:S01]  /*7150*/  LDCU.64 UR6, c[0x4][0x78] ;  /* 0x01000f00ff0677ac */ /* 0x000ea20008000a00 */
[----:B------:R-:W3:Y:S01]  /*7160*/  LDC.64 R2, c[0x4][R3] ;  /* 0x0100000003027b82 */ /* 0x000ee20000000a00 */
[----:B------:R-:W5:Y:S01]  /*7170*/  LDCU.64 UR4, c[0x4][0x10] ;  /* 0x01000200ff0477ac */ /* 0x000f620008000a00 */
[----:B-1----:R-:W-:Y:S01]  /*7180*/  MOV R5, UR9 ;  /* 0x0000000900057c02 */ /* 0x002fe20008000f00 */
[----:B------:R-:W-:Y:S01]  /*7190*/  IMAD.U32 R4, RZ, RZ, UR8 ;  /* 0x00000008ff047e24 */ /* 0x000fe2000f8e00ff */
[----:B--2---:R-:W-:Y:S01]  /*71a0*/  MOV R7, UR7 ;  /* 0x0000000700077c02 */ /* 0x004fe20008000f00 */
[----:B------:R-:W-:Y:S01]  /*71b0*/  IMAD.U32 R6, RZ, RZ, UR6 ;  /* 0x00000006ff067e24 */ /* 0x000fe2000f8e00ff */
[----:B-----5:R-:W-:Y:S01]  /*71c0*/  MOV R11, UR5 ;  /* 0x00000005000b7c02 */ /* 0x020fe20008000f00 */
[----:B------:R-:W-:Y:S02]  /*71d0*/  IMAD.U32 R10, RZ, RZ, UR4 ;  /* 0x00000004ff0a7e24 */ /* 0x000fe4000f8e00ff */
[----:B------:R-:W-:Y:S07]  /*71e0*/  LEPC R20, `(.L_x_122) ;  /* 0x000000001014794e */ /* 0x000fee0000000000 */
[----:B---34-:R-:W-:Y:S05]  /*71f0*/  CALL.ABS.NOINC R2 ;  /* 0x0000000002007343 */ /* 0x018fea0003c00000 */
.L_x_122:
[----:B------:R-:W-:Y:S01]  /*7200*/  ISETP.NE.AND P0, PT, R58, RZ, PT ;  /* 0x000000ff3a00720c */ /* 0x000fe20003f05270 */
[----:B------:R-:W-:Y:S05]  /*7210*/  WARPSYNC.ALL ;  /* 0x0000000000007948 */ /* 0x000fea0003800000 */
[----:B------:R-:W-:Y:S01]  /*7220*/  R2UR UR4, R25 ;  /* 0x00000000190472ca */ /* 0x000fe200000e0000 */
[----:B------:R-:W-:Y:S01]  /*7230*/  BSSY.RECONVERGENT B0, `(.L_x_123) ;  /* 0x000005b000007945 */ /* 0x000fe20003800200 */
[C---:B----4-:R-:W-:Y:S02]  /*7240*/  SHF.L.U32 R0, R28.reuse, 0x10, RZ ;  /* 0x000000101c007819 */ /* 0x050fe400000006ff */
[----:B------:R-:W-:Y:S02]  /*7250*/  LOP3.LUT R2, R28, 0xffff0000, RZ, 0xc0, !PT ;  /* 0xffff00001c027812 */ /* 0x000fe400078ec0ff */
[C---:B------:R-:W-:Y:S02]  /*7260*/  SHF.L.U32 R20, R29.reuse, 0x10, RZ ;  /* 0x000000101d147819 */ /* 0x040fe400000006ff */
[----:B------:R-:W-:Y:S02]  /*7270*/  LOP3.LUT R21, R29, 0xffff0000, RZ, 0xc0, !PT ;  /* 0xffff00001d157812 */ /* 0x000fe400078ec0ff */
[C---:B------:R-:W-:Y:S02]  /*7280*/  SHF.L.U32 R25, R30.reuse, 0x10, RZ ;  /* 0x000000101e197819 */ /* 0x040fe400000006ff */
[----:B------:R-:W-:Y:S01]  /*7290*/  LOP3.LUT R27, R30, 0xffff0000, RZ, 0xc0, !PT ;  /* 0xffff00001e1b7812 */ /* 0x000fe200078ec0ff */
[----:B------:R-:W1:Y:S01]  /*72a0*/  LDTM.x16 R4, tmem[UR4+0x10] ;  /* 0x00001004000479ee */ /* 0x000e620008240000 */
[C---:B------:R-:W-:Y:S01]  /*72b0*/  SHF.L.U32 R28, R31.reuse, 0x10, RZ ;  /* 0x000000101f1c7819 */ /* 0x040fe200000006ff */
[----:B------:R-:W-:Y:S01]  /*72c0*/  NOP ;  /* 0x0000000000007918 */ /* 0x000fe20000000000 */
[----:B------:R-:W-:Y:S02]  /*72d0*/  LOP3.LUT R29, R31, 0xffff0000, RZ, 0xc0, !PT ;  /* 0xffff00001f1d7812 */ /* 0x000fe400078ec0ff */
[C---:B------:R-:W-:Y:S02]  /*72e0*/  SHF.L.U32 R30, R36.reuse, 0x10, RZ ;  /* 0x00000010241e7819 */ /* 0x040fe400000006ff */
[----:B------:R-:W-:Y:S02]  /*72f0*/  LOP3.LUT R31, R36, 0xffff0000, RZ, 0xc0, !PT ;  /* 0xffff0000241f7812 */ /* 0x000fe400078ec0ff */
[C---:B------:R-:W-:Y:S02]  /*7300*/  SHF.L.U32 R32, R37.reuse, 0x10, RZ ;  /* 0x0000001025207819 */ /* 0x040fe400000006ff */
[----:B------:R-:W-:Y:S02]  /*7310*/  LOP3.LUT R33, R37, 0xffff0000, RZ, 0xc0, !PT ;  /* 0xffff000025217812 */ /* 0x000fe400078ec0ff */
[C---:B------:R-:W-:Y:S02]  /*7320*/  SHF.L.U32 R34, R38.reuse, 0x10, RZ ;  /* 0x0000001026227819 */ /* 0x040fe400000006ff */
[----:B------:R-:W-:Y:S02]  /*7330*/  LOP3.LUT R35, R38, 0xffff0000, RZ, 0xc0, !PT ;  /* 0xffff000026237812 */ /* 0x000fe400078ec0ff */
[----:B------:R-:W-:Y:S02]  /*7340*/  IADD3 R53, PT, PT, R53, 0xc0, RZ ;  /* 0x000000c035357810 */ /* 0x000fe40007ffe0ff */
[----:B------:R-:W-:Y:S02]  /*7350*/  SHF.L.U32 R36, R39, 0x10, RZ ;  /* 0x0000001027247819 */ /* 0x000fe400000006ff */
[----:B------:R-:W-:Y:S02]  /*7360*/  LOP3.LUT R53, R53, 0xfefffff8, RZ, 0xc0, !PT ;  /* 0xfefffff835357812 */ /* 0x000fe400078ec0ff */
[----:B------:R-:W-:Y:S01]  /*7370*/  LOP3.LUT R37, R39, 0xffff0000, RZ, 0xc0, !PT ;  /* 0xffff000027257812 */ /* 0x000fe200078ec0ff */
[C---:B-1----:R-:W-:Y:S01]  /*7380*/  FMUL R4, R24.reuse, R4 ;  /* 0x0000000418047220 */ /* 0x042fe20000400000 */
[----:B------:R1:W-:Y:S01]  /*7390*/  SYNCS.ARRIVE.TRANS64.RED.A1T0 RZ, [R53+URZ], RZ ;  /* 0x000000ff35ff79a7 */ /* 0x0003e200081004ff */
[C---:B------:R-:W-:Y:S01]  /*73a0*/  FMUL R5, R24.reuse, R5 ;  /* 0x0000000518057220 */ /* 0x040fe20000400000 */
[----:B------:R-:W-:Y:S01]  /*73b0*/  FMUL R6, R24, R6 ;  /* 0x0000000618067220 */ /* 0x000fe20000400000 */
[----:B------:R-:W-:Y:S01]  /*73c0*/  FFMA R4, R26, R0, R4 ;  /* 0x000000001a047223 */ /* 0x000fe20000000004 */
[----:B------:R-:W-:Y:S01]  /*73d0*/  FMUL R0, R24, R7 ;  /* 0x0000000718007220 */ /* 0x000fe20000400000 */
[C---:B------:R-:W-:Y:S01]  /*73e0*/  FFMA R5, R26.reuse, R2, R5 ;  /* 0x000000021a057223 */ /* 0x040fe20000000005 */
[----:B------:R-:W-:Y:S01]  /*73f0*/  FFMA R6, R26, R20, R6 ;  /* 0x000000141a067223 */ /* 0x000fe20000000006 */
[----:B------:R-:W-:Y:S01]  /*7400*/  FMUL R2, R24, R8 ;  /* 0x0000000818027220 */ /* 0x000fe20000400000 */
[----:B------:R-:W-:Y:S01]  /*7410*/  FFMA R0, R26, R21, R0 ;  /* 0x000000151a007223 */ /* 0x000fe20000000000 */
[C---:B------:R-:W-:Y:S01]  /*7420*/  FMUL R3, R24.reuse, R9 ;  /* 0x0000000918037220 */ /* 0x040fe20000400000 */
[----:B------:R-:W-:Y:S01]  /*7430*/  F2FP.BF16.F32.PACK_AB R4, R5, R4 ;  /* 0x000000040504723e */ /* 0x000fe200000010ff */
[C---:B------:R-:W-:Y:S01]  /*7440*/  FMUL R7, R24.reuse, R10 ;  /* 0x0000000a18077220 */ /* 0x040fe20000400000 */
[----:B------:R-:W-:Y:S01]  /*7450*/  FMUL R11, R24, R11 ;  /* 0x0000000b180b7220 */ /* 0x000fe20000400000 */
[----:B------:R-:W-:Y:S01]  /*7460*/  F2FP.BF16.F32.PACK_AB R5, R0, R6 ;  /* 0x000000060005723e */ /* 0x000fe200000010ff */
[----:B------:R-:W-:Y:S01]  /*7470*/  FFMA R2, R26, R25, R2 ;  /* 0x000000191a027223 */ /* 0x000fe20000000002 */
[----:B------:R-:W-:Y:S01]  /*7480*/  FMUL R8, R24, R12 ;  /* 0x0000000c18087220 */ /* 0x000fe20000400000 */
[----:B------:R-:W-:Y:S01]  /*7490*/  MOV R0, UR44 ;  /* 0x0000002c00007c02 */ /* 0x000fe20008000f00 */
[----:B------:R-:W-:Y:S01]  /*74a0*/  FFMA R3, R26, R27, R3 ;  /* 0x0000001b1a037223 */ /* 0x000fe20000000003 */
[----:B------:R-:W-:Y:S01]  /*74b0*/  FMUL R9, R24, R13 ;  /* 0x0000000d18097220 */ /* 0x000fe20000400000 */
[----:B------:R-:W-:Y:S01]  /*74c0*/  FFMA R7, R26, R28, R7 ;  /* 0x0000001c1a077223 */ /* 0x000fe20000000007 */
[----:B------:R-:W-:Y:S01]  /*74d0*/  FMUL R10, R24, R14 ;  /* 0x0000000e180a7220 */ /* 0x000fe20000400000 */
[----:B------:R-:W-:Y:S01]  /*74e0*/  FFMA R11, R26, R29, R11 ;  /* 0x0000001d1a0b7223 */ /* 0x000fe2000000000b */
[----:B------:R-:W-:Y:S01]  /*74f0*/  FMUL R15, R24, R15 ;  /* 0x0000000f180f7220 */ /* 0x000fe20000400000 */
[----:B------:R-:W-:Y:S01]  /*7500*/  FFMA R8, R26, R30, R8 ;  /* 0x0000001e1a087223 */ /* 0x000fe20000000008 */
[----:B------:R-:W-:Y:S01]  /*7510*/  LEA R0, R0, R44, 0xb ;  /* 0x0000002c00007211 */ /* 0x000fe200078e58ff */
[----:B------:R-:W-:Y:S01]  /*7520*/  FMUL R12, R24, R16 ;  /* 0x00000010180c7220 */ /* 0x000fe20000400000 */
[----:B------:R-:W-:Y:S01]  /*7530*/  FFMA R9, R26, R31, R9 ;  /* 0x0000001f1a097223 */ /* 0x000fe20000000009 */
[----:B------:R-:W-:Y:S01]  /*7540*/  FMUL R13, R24, R17 ;  /* 0x00000011180d7220 */ /* 0x000fe20000400000 */
[----:B------:R-:W-:Y:S01]  /*7550*/  FFMA R10, R26, R32, R10 ;  /* 0x000000201a0a7223 */ /* 0x000fe2000000000a */
[----:B------:R-:W-:Y:S01]  /*7560*/  FMUL R14, R24, R18 ;  /* 0x00000012180e7220 */ /* 0x000fe20000400000 */
[----:B------:R-:W-:Y:S01]  /*7570*/  FFMA R15, R26, R33, R15 ;  /* 0x000000211a0f7223 */ /* 0x000fe2000000000f */
[----:B------:R-:W-:Y:S01]  /*7580*/  FMUL R19, R24, R19 ;  /* 0x0000001318137220 */ /* 0x000fe20000400000 */
[----:B------:R-:W-:Y:S01]  /*7590*/  F2FP.BF16.F32.PACK_AB R6, R3, R2 ;  /* 0x000000020306723e */ /* 0x000fe200000010ff */
[C---:B------:R-:W-:Y:S01]  /*75a0*/  FFMA R12, R26.reuse, R34, R12 ;  /* 0x000000221a0c7223 */ /* 0x040fe2000000000c */
[----:B------:R-:W-:Y:S01]  /*75b0*/  F2FP.BF16.F32.PACK_AB R7, R11, R7 ;  /* 0x000000070b07723e */ /* 0x000fe200000010ff */
[----:B------:R-:W-:Y:S01]  /*75c0*/  FFMA R13, R26, R35, R13 ;  /* 0x000000231a0d7223 */ /* 0x000fe2000000000d */
[----:B------:R-:W-:Y:S01]  /*75d0*/  LEA R0, R0, UR45, 0x1 ;  /* 0x0000002d00007c11 */ /* 0x000fe2000f8e08ff */
[C---:B------:R-:W-:Y:S01]  /*75e0*/  FFMA R14, R26.reuse, R36, R14 ;  /* 0x000000241a0e7223 */ /* 0x040fe2000000000e */
[----:B------:R-:W-:Y:S01]  /*75f0*/  FFMA R19, R26, R37, R19 ;  /* 0x000000251a137223 */ /* 0x000fe20000000013 */
[----:B------:R-:W-:Y:S02]  /*7600*/  F2FP.BF16.F32.PACK_AB R8, R9, R8 ;  /* 0x000000080908723e */ /* 0x000fe400000010ff */
        /* <DEDUP_REMOVED lines=15> */
[----:B------:R-:W-:Y:S02]  /*7700*/  ULEA UR5, UR44, UR45, 0xc ;  /* 0x0000002d2c057291 */ /* 0x000fe4000f8e60ff */
[----:B------:R-:W-:Y:S02]  /*7710*/  UIADD3 UR13, UPT, UPT, UR49, 0x10, URZ ;  /* 0x00000010310d7890 */ /* 0x000fe4000fffe0ff */
[----:B------:R-:W-:Y:S02]  /*7720*/  UIADD3 UR12, UPT, UPT, UR5, 0x200, URZ ;  /* 0x00000200050c7890 */ /* 0x000fe4000fffe0ff */
[----:B------:R-:W-:Y:S01]  /*7730*/  UIADD3 UR8, UPT, UPT, UR5, 0xa00, URZ ;  /* 0x00000a0005087890 */ /* 0x000fe2000fffe0ff */
[----:B------:R-:W-:Y:S01]  /*7740*/  UMOV UR14, UR50 ;  /* 0x00000032000e7c82 */ /* 0x000fe20008000000 */
[----:B------:R-:W-:Y:S01]  /*7750*/  UMOV UR15, UR36 ;  /* 0x00000024000f7c82 */ /* 0x000fe20008000000 */
[----:B------:R-:W-:Y:S01]  /*7760*/  UIADD3 UR9, UPT, UPT, UR49, 0x30, URZ ;  /* 0x0000003031097890 */ /* 0x000fe2000fffe0ff */
[----:B------:R-:W-:Y:S01]  /*7770*/  UMOV UR10, UR50 ;  /* 0x00000032000a7c82 */ /* 0x000fe20008000000 */
[----:B------:R-:W-:Y:S01]  /*7780*/  UMOV UR11, UR36 ;  /* 0x00000024000b7c82 */ /* 0x000fe20008000000 */
[----:B--2---:R-:W-:Y:S04]  /*7790*/  UIADD3 UR4, UP0, UPT, UR6, 0x680, URZ ;  /* 0x0000068006047890 */ /* 0x004fe8000ff1e0ff */
[----:B------:R-:W-:Y:S09]  /*77a0*/  UIADD3.X UR5, UPT, UPT, URZ, UR7, URZ, UP0, !UPT ;  /* 0x00000007ff057290 */ /* 0x000ff200087fe4ff */
[----:B------:R2:W-:Y:S01]  /*77b0*/  UTMASTG.3D [UR12], [UR4] ;  /* 0x0000000c040073b5 */ /* 0x0005e20008010000 */
[----:B------:R2:W-:Y:S02]  /*77c0*/  UTMASTG.3D [UR8], [UR4] ;  /* 0x00000008040073b5 */ /* 0x0005e40008010000 */
[----:B--2---:R0:W-:Y:S02]  /*77d0*/  UTMACMDFLUSH ;  /* 0x00000000000079b7 */ /* 0x0041e40000000000 */
.L_x_124:
[----:B------:R-:W-:Y:S05]  /*77e0*/  BSYNC.RECONVERGENT B0 ;  /* 0x0000000000007941 */ /* 0x000fea0003800200 */
.L_x_123:
[----:B------:R-:W-:Y:S01]  /*77f0*/  UIADD3 UR4, UPT, UPT, UR44, 0x1, URZ ;  /* 0x000000012c047890 */ /* 0x000fe2000fffe0ff */
[----:B------:R-:W-:Y:S03]  /*7800*/  BSSY.RECONVERGENT B0, `(.L_x_125) ;  /* 0x0000008000007945 */ /* 0x000fe60003800200 */
[----:B------:R-:W-:Y:S04]  /*7810*/  UISETP.NE.AND UP0, UPT, UR4, 0x3, UPT ;  /* 0x000000030400788c */ /* 0x000fe8000bf05270 */
[----:B------:R-:W-:Y:S02]  /*7820*/  UISETP.EQ.XOR UP1, UPT, UR46, 0x3, !UP0 ;  /* 0x000000032e00788c */ /* 0x000fe4000c722a70 */
[----:B------:R-:W-:Y:S02]  /*7830*/  USEL UR47, UR4, URZ, UP0 ;  /* 0x000000ff042f7287 */ /* 0x000fe40008000000 */
[----:B------:R-:W-:Y:S04]  /*7840*/  USEL UR5, URZ, 0x1, !UP1 ;  /* 0x00000001ff057887 */ /* 0x000fe8000c800000 */
[----:B------:R-:W-:Y:S01]  /*7850*/  ULOP3.LUT UR54, UR54, UR5, URZ, 0x3c, !UPT ;  /* 0x0000000536367292 */ /* 0x000fe2000f8e3cff */
[----:B------:R-:W-:Y:S11]  /*7860*/  @P0 BRA `(.L_x_126) ;  /* 0x0000000000040947 */ /* 0x000ff60003800000 */
[----:B------:R-:W-:Y:S04]  /*7870*/  DEPBAR.LE SB0, 0x1 ;  /* 0x000080400000791a */ /* 0x000fe80000000000 */
.L_x_126:
[----:B------:R-:W-:Y:S05]  /*7880*/  BSYNC.RECONVERGENT B0 ;  /* 0x0000000000007941 */ /* 0x000fea0003800200 */
.L_x_125:
[----:B------:R-:W-:Y:S01]  /*7890*/  BAR.SYNC.DEFER_BLOCKING 0x1, 0x80 ;  /* 0x0042000000007b1d */ /* 0x000fe20000010000 */
[----:B------:R-:W-:Y:S01]  /*78a0*/  UISETP.NE.AND UP0, UPT, UR53, -0x2, UPT ;  /* 0xfffffffe3500788c */ /* 0x000fe2000bf05270 */
[----:B------:R-:W-:Y:S08]  /*78b0*/  IADD3 R22, PT, PT, R22, 0x1, RZ ;  /* 0x0000000116167810 */ /* 0x000ff00007ffe0ff */
[----:B------:R-:W-:Y:S05]  /*78c0*/  BRA.U !UP0, `(.L_x_127) ;  /* 0x0000000108287547 */ /* 0x000fea000b800000 */
[----:B-1----:R-:W1:Y:S01]  /*78d0*/  S2R R0, SR_CgaCtaId ;  /* 0x0000000000007919 */ /* 0x002e620000008800 */
[----:B------:R-:W-:Y:S01]  /*78e0*/  ISETP.NE.AND P0, PT, R60, RZ, PT ;  /* 0x000000ff3c00720c */ /* 0x000fe20003f05270 */
[----:B------:R-:W-:Y:S01]  /*78f0*/  IMAD.U32 R2, RZ, RZ, UR52 ;  /* 0x00000034ff027e24 */ /* 0x000fe2000f8e00ff */
[----:B------:R-:W-:Y:S04]  /*7900*/  UIADD3 UR4, UPT, UPT, UR52, 0x1, URZ ;  /* 0x0000000134047890 */ /* 0x000fe8000fffe0ff */
[----:B------:R-:W-:Y:S04]  /*7910*/  UISETP.NE.AND UP0, UPT, UR4, 0x3, UPT ;  /* 0x000000030400788c */ /* 0x000fe8000bf05270 */
[----:B------:R-:W-:Y:S03]  /*7920*/  USEL UR52, UR4, URZ, UP0 ;  /* 0x000000ff04347287 */ /* 0x000fe60008000000 */
[----:B------:R-:W-:Y:S05]  /*7930*/  @P0 LEA R2, R2, UR45, 0x3 ;  /* 0x0000002d02020c11 */ /* 0x000fea000f8e18ff */
[----:B------:R-:W-:Y:S05]  /*7940*/  @P0 VIADD R2, R2, 0x58 ;  /* 0x0000005802020836 */ /* 0x000fea0000000000 */
[----:B-1----:R-:W-:Y:S04]  /*7950*/  @P0 PRMT R0, R0, 0x654, R2 ;  /* 0x0000065400000816 */ /* 0x002fe80000000002 */
[----:B------:R2:W-:Y:S03]  /*7960*/  @P0 SYNCS.ARRIVE.TRANS64.RED.A1T0 RZ, [R0+URZ], RZ ;  /* 0x000000ff00ff09a7 */ /* 0x0005e600081004ff */
.L_x_127:
[----:B------:R-:W-:Y:S01]  /*7970*/  R2UR UR6, R59 ;  /* 0x000000003b0672ca */ /* 0x000fe200000e0000 */
[----:B------:R-:W-:Y:S01]  /*7980*/  UIADD3 UR53, UPT, UPT, UR53, 0x2, URZ ;  /* 0x0000000235357890 */ /* 0x000fe2000fffe0ff */
[----:B------:R-:W-:Y:S01]  /*7990*/  R2UR UR5, R50 ;  /* 0x00000000320572ca */ /* 0x000fe200000e0000 */
[----:B------:R-:W-:Y:S01]  /*79a0*/  UMOV UR36, UR63 ;  /* 0x0000003f00247c82 */ /* 0x000fe20008000000 */
[----:B------:R-:W-:Y:S02]  /*79b0*/  R2UR UR4, R51 ;  /* 0x00000000330472ca */ /* 0x000fe400000e0000 */
[----:B------:R-:W-:Y:S02]  /*79c0*/  ISETP.NE.AND P0, PT, R55, 0x2, PT ;  /* 0x000000023700780c */ /* 0x000fe40003f05270 */
[----:B------:R-:W-:Y:S02]  /*79d0*/  ISETP.NE.AND P1, PT, R22, 0x4, PT ;  /* 0x000000041600780c */ /* 0x000fe40003f25270 */
[----:B------:R-:W-:Y:S02]  /*79e0*/  SEL R2, RZ, 0x1, P0 ;  /* 0x00000001ff027807 */ /* 0x000fe40000000000 */
[----:B-12---:R-:W-:Y:S01]  /*79f0*/  SEL R0, RZ, 0x1, P1 ;  /* 0x00000001ff007807 */ /* 0x006fe20000800000 */
[----:B------:R-:W-:Y:S01]  /*7a00*/  UISETP.NE.AND UP0, UPT, UR6, URZ, UPT ;  /* 0x000000ff0600728c */ /* 0x000fe2000bf05270 */
[----:B------:R-:W-:Y:S01]  /*7a10*/  LOP3.LUT R56, R56, R2, RZ, 0x3c, !PT ;  /* 0x0000000238387212 */ /* 0x000fe200078e3cff */
[----:B------:R-:W-:Y:S01]  /*7a20*/  UIADD3 UR25, UPT, UPT, UR37, UR5, URZ ;  /* 0x0000000525197290 */ /* 0x000fe2000fffe0ff */
[----:B------:R-:W-:Y:S01]  /*7a30*/  LOP3.LUT R57, R57, R0, RZ, 0x3c, !PT ;  /* 0x0000000039397212 */ /* 0x000fe200078e3cff */
[----:B------:R-:W-:Y:S01]  /*7a40*/  UIADD3 UR20, UPT, UPT, UR38, UR4, URZ ;  /* 0x0000000426147290 */ /* 0x000fe2000fffe0ff */
[----:B------:R-:W-:Y:S02]  /*7a50*/  SEL R55, R55, RZ, P0 ;  /* 0x000000ff37377207 */ /* 0x000fe40000000000 */
[----:B------:R-:W-:Y:S02]  /*7a60*/  SEL R22, R22, RZ, P1 ;  /* 0x000000ff16167207 */ /* 0x000fe40000800000 */
[----:B------:R-:W-:Y:S07]  /*7a70*/  BRA.U UP0, `(.L_x_128) ;  /* 0xffffffdd004c7547 */ /* 0x000fee000b83ffff */
[----:B------:R-:W-:-:S13]  /*7a80*/  R2UR UR4, R52 ;  /* 0x00000000340472ca */ /* 0x000fda00000e0000 */
[----:B------:R-:W-:-:S09]  /*7a90*/  UISETP.NE.AND UP0, UPT, UR4, URZ, UPT ;  /* 0x000000ff0400728c */ /* 0x000fd2000bf05270 */
[----:B------:R-:W-:Y:S05]  /*7aa0*/  BRA.U !UP0, `(.L_x_129) ;  /* 0x0000000108487547 */ /* 0x000fea000b800000 */
[----:B------:R-:W1:Y:S02]  /*7ab0*/  LDCU.64 UR4, c[0x0][0x890] ;  /* 0x00011200ff0477ac */ /* 0x000e640008000a00 */
[----:B-1----:R-:W-:-:S04]  /*7ac0*/  UISETP.NE.U32.AND UP0, UPT, UR4, URZ, UPT ;  /* 0x000000ff0400728c */ /* 0x002fc8000bf05070 */
[----:B------:R-:W-:-:S09]  /*7ad0*/  UISETP.NE.AND.EX UP0, UPT, UR5, URZ, UPT, UP0 ;  /* 0x000000ff0500728c */ /* 0x000fd2000bf05300 */
[----:B------:R-:W-:Y:S05]  /*7ae0*/  BRA.U UP0, `(.L_x_130) ;  /* 0x00000001000c7547 */ /* 0x000fea000b800000 */
[----:B------:R-:W-:-:S13]  /*7af0*/  FSETP.NEU.AND P0, PT, R26, RZ, PT ;  /* 0x000000ff1a00720b */ /* 0x000fda0003f0d000 */
[----:B------:R-:W-:Y:S05]  /*7b00*/  @!P0 EXIT ;  /* 0x000000000000894d */ /* 0x000fea0003800000 */
[----:B------:R-:W-:Y:S05]  /*7b10*/  BRA `(.L_x_129) ;  /* 0x00000000002c7947 */ /* 0x000fea0003800000 */
.L_x_130:
[----:B------:R-:W-:Y:S01]  /*7b20*/  ISETP.NE.AND P0, PT, R54, RZ, PT ;  /* 0x000000ff3600720c */ /* 0x000fe20003f05270 */
[----:B------:R-:W-:-:S12]  /*7b30*/  BSSY.RECONVERGENT B0, `(.L_x_129) ;  /* 0x0000009000007945 */ /* 0x000fd80003800200 */
[----:B------:R-:W-:Y:S05]  /*7b40*/  @P0 BRA `(.L_x_131) ;  /* 0x0000000000140947 */ /* 0x000fea0003800000 */
[----:B------:R-:W1:Y:S02]  /*7b50*/  LDCU.64 UR4, c[0x0][0x888] ;  /* 0x00011100ff0477ac */ /* 0x000e640008000a00 */
[----:B-1----:R-:W-:-:S04]  /*7b60*/  ISETP.NE.U32.AND P0, PT, RZ, UR4, PT ;  /* 0x00000004ff007c0c */ /* 0x002fc8000bf05070 */
[----:B------:R-:W-:-:S13]  /*7b70*/  ISETP.NE.AND.EX P0, PT, RZ, UR5, PT, P0 ;  /* 0x00000005ff007c0c */ /* 0x000fda000bf05300 */
[----:B------:R-:W-:Y:S05]  /*7b80*/  @!P0 EXIT ;  /* 0x000000000000894d */ /* 0x000fea0003800000 */
[----:B------:R-:W-:Y:S05]  /*7b90*/  BRA `(.L_x_132) ;  /* 0x0000000000087947 */ /* 0x000fea0003800000 */
.L_x_131:
[----:B------:R-:W-:-:S13]  /*7ba0*/  FSETP.NEU.AND P0, PT, R26, RZ, PT ;  /* 0x000000ff1a00720b */ /* 0x000fda0003f0d000 */
[----:B------:R-:W-:Y:S05]  /*7bb0*/  @!P0 EXIT ;  /* 0x000000000000894d */ /* 0x000fea0003800000 */
.L_x_132:
[----:B------:R-:W-:Y:S05]  /*7bc0*/  BSYNC.RECONVERGENT B0 ;  /* 0x0000000000007941 */ /* 0x000fea0003800200 */
.L_x_129:
[----:B------:R-:W1:Y:S01]  /*7bd0*/  S2UR UR5, SR_CgaCtaId ;  /* 0x00000000000579c3 */ /* 0x000e620000008800 */
[----:B------:R-:W-:Y:S01]  /*7be0*/  ULEA UR4, UR52, UR45, 0x3 ;  /* 0x0000002d34047291 */ /* 0x000fe2000f8e18ff */
[----:B------:R-:W-:-:S04]  /*7bf0*/  DEPBAR.LE SB0, 0x0 ;  /* 0x000080000000791a */ /* 0x000fc80000000000 */
[----:B------:R-:W-:-:S04]  /*7c00*/  UIADD3 UR4, UPT, UPT, UR4, 0x58, URZ ;  /* 0x0000005804047890 */ /* 0x000fc8000fffe0ff */
[----:B-1----:R-:W-:-:S09]  /*7c10*/  UPRMT UR4, UR5, 0x654, UR4 ;  /* 0x0000065405047896 */ /* 0x002fd20008000004 */
[----:B------:R-:W-:Y:S01]  /*7c20*/  SYNCS.ARRIVE.TRANS64.RED.A1T0 RZ, [UR4], RZ ;  /* 0x000000ffffff79a7 */ /* 0x000fe20008100404 */
[----:B------:R-:W-:Y:S05]  /*7c30*/  EXIT ;  /* 0x000000000000794d */ /* 0x000fea0003800000 */
.L_x_24:
[----:B-1----:R1:W3:Y:S02]  /*7c40*/  SYNCS.PHASECHK.TRANS64.TRYWAIT P0, [R0+URZ+0xf0], R2 ;  /* 0x0000f002000075a7 */ /* 0x0022e400080011ff */
[----:B---3--:R-:W-:Y:S05]  /*7c50*/  @!P0 NANOSLEEP.SYNCS 0x989680 ;  /* 0x009896800000895d */ /* 0x008fea0003900000 */
[----:B------:R-:W3:Y:S02]  /*7c60*/  @!P0 SYNCS.PHASECHK.TRANS64 P0, [R0+URZ+0xf0], R2 ;  /* 0x0000f002000085a7 */ /* 0x000ee400080010ff */
[----:B---3--:R-:W-:Y:S05]  /*7c70*/  @!P0 BRA `(.L_x_24) ;  /* 0xfffffffc00f08947 */ /* 0x008fea000383ffff */
[----:B------:R-:W-:Y:S05]  /*7c80*/  BRA `(.L_x_133) ;  /* 0xffffff9c00947947 */ /* 0x000fea000383ffff */
.L_x_27:
[----:B-1----:R-:W-:-:S07]  /*7c90*/  MOV R0, UR33 ;  /* 0x0000002100007c02 */ /* 0x002fce0008000f00 */
.L_x_134:
[----:B-1----:R1:W3:Y:S02]  /*7ca0*/  SYNCS.PHASECHK.TRANS64.TRYWAIT P0, [R0+URZ+0x20], R3 ;  /* 0x00002003000075a7 */ /* 0x0022e400080011ff */
[----:B---3--:R-:W-:Y:S05]  /*7cb0*/  @!P0 NANOSLEEP.SYNCS 0x989680 ;  /* 0x009896800000895d */ /* 0x008fea0003900000 */
[----:B------:R-:W3:Y:S02]  /*7cc0*/  @!P0 SYNCS.PHASECHK.TRANS64 P0, [R0+URZ+0x20], R3 ;  /* 0x00002003000085a7 */ /* 0x000ee400080010ff */
[----:B---3--:R-:W-:Y:S05]  /*7cd0*/  @!P0 BRA `(.L_x_134) ;  /* 0xfffffffc00f08947 */ /* 0x008fea000383ffff */
[----:B------:R-:W-:Y:S05]  /*7ce0*/  BRA `(.L_x_26) ;  /* 0xffffff9c00e47947 */ /* 0x000fea000383ffff */
.L_x_34:
[----:B-1----:R-:W-:-:S07]  /*7cf0*/  MOV R0, UR17 ;  /* 0x0000001100007c02 */ /* 0x002fce0008000f00 */
.L_x_135:
[----:B-1----:R1:W3:Y:S02]  /*7d00*/  SYNCS.PHASECHK.TRANS64.TRYWAIT P0, [R0+URZ+0x20], R3 ;  /* 0x00002003000075a7 */ /* 0x0022e400080011ff */
[----:B---3--:R-:W-:Y:S05]  /*7d10*/  @!P0 NANOSLEEP.SYNCS 0x989680 ;  /* 0x009896800000895d */ /* 0x008fea0003900000 */
[----:B------:R-:W3:Y:S02]  /*7d20*/  @!P0 SYNCS.PHASECHK.TRANS64 P0, [R0+URZ+0x20], R3 ;  /* 0x00002003000085a7 */ /* 0x000ee400080010ff */
[----:B---3--:R-:W-:Y:S05]  /*7d30*/  @!P0 BRA `(.L_x_135) ;  /* 0xfffffffc00f08947 */ /* 0x008fea000383ffff */
[----:B------:R-:W-:Y:S05]  /*7d40*/  BRA `(.L_x_33) ;  /* 0xffffffa000a87947 */ /* 0x000fea000383ffff */
.L_x_39:
[----:B-1----:R1:W3:Y:S02]  /*7d50*/  SYNCS.PHASECHK.TRANS64.TRYWAIT P0, [R3+URZ+0x80], R0 ;  /* 0x00008000030075a7 */ /* 0x0022e400080011ff */
[----:B---3--:R-:W-:Y:S05]  /*7d60*/  @!P0 NANOSLEEP.SYNCS 0x989680 ;  /* 0x009896800000895d */ /* 0x008fea0003900000 */
[----:B------:R-:W3:Y:S02]  /*7d70*/  @!P0 SYNCS.PHASECHK.TRANS64 P0, [R3+URZ+0x80], R0 ;  /* 0x00008000030085a7 */ /* 0x000ee400080010ff */
[----:B---3--:R-:W-:Y:S05]  /*7d80*/  @!P0 BRA `(.L_x_39) ;  /* 0xfffffffc00f08947 */ /* 0x008fea000383ffff */
[----:B------:R-:W-:Y:S05]  /*7d90*/  BRA `(.L_x_136) ;  /* 0xffffffa4004c7947 */ /* 0x000fea000383ffff */
.L_x_43:
[----:B------:R-:W-:-:S07]  /*7da0*/  MOV R0, UR4 ;  /* 0x0000000400007c02 */ /* 0x000fce0008000f00 */
.L_x_137:
[----:B-1----:R1:W3:Y:S02]  /*7db0*/  SYNCS.PHASECHK.TRANS64.TRYWAIT P0, [R0+URZ], R2 ;  /* 0x00000002000075a7 */ /* 0x0022e400080011ff */
[----:B---3--:R-:W-:Y:S05]  /*7dc0*/  @!P0 NANOSLEEP.SYNCS 0x989680 ;  /* 0x009896800000895d */ /* 0x008fea0003900000 */
[----:B------:R-:W3:Y:S02]  /*7dd0*/  @!P0 SYNCS.PHASECHK.TRANS64 P0, [R0+URZ], R2 ;  /* 0x00000002000085a7 */ /* 0x000ee400080010ff */
[----:B---3--:R-:W-:Y:S05]  /*7de0*/  @!P0 BRA `(.L_x_137) ;  /* 0xfffffffc00f08947 */ /* 0x008fea000383ffff */
[----:B------:R-:W-:Y:S05]  /*7df0*/  BRA `(.L_x_138) ;  /* 0xffffffa800f87947 */ /* 0x000fea000383ffff */
.L_x_44:
[----:B------:R-:W-:-:S07]  /*7e00*/  MOV R0, UR5 ;  /* 0x0000000500007c02 */ /* 0x000fce0008000f00 */
.L_x_139:
[----:B-1----:R1:W3:Y:S02]  /*7e10*/  SYNCS.PHASECHK.TRANS64.TRYWAIT P0, [R0+URZ], R3 ;  /* 0x00000003000075a7 */ /* 0x0022e400080011ff */
[----:B---3--:R-:W-:Y:S05]  /*7e20*/  @!P0 NANOSLEEP.SYNCS 0x989680 ;  /* 0x009896800000895d */ /* 0x008fea0003900000 */
[----:B------:R-:W3:Y:S02]  /*7e30*/  @!P0 SYNCS.PHASECHK.TRANS64 P0, [R0+URZ], R3 ;  /* 0x00000003000085a7 */ /* 0x000ee400080010ff */
[----:B---3--:R-:W-:Y:S05]  /*7e40*/  @!P0 BRA `(.L_x_139) ;  /* 0xfffffffc00f08947 */ /* 0x008fea000383ffff */
[----:B------:R-:W-:Y:S05]  /*7e50*/  BRA `(.L_x_140) ;  /* 0xffffffac00047947 */ /* 0x000fea000383ffff */
.L_x_45:
[----:B------:R-:W-:-:S07]  /*7e60*/  MOV R0, UR5 ;  /* 0x0000000500007c02 */ /* 0x000fce0008000f00 */
.L_x_141:
[----:B-1----:R1:W3:Y:S02]  /*7e70*/  SYNCS.PHASECHK.TRANS64.TRYWAIT P0, [R0+URZ], R3 ;  /* 0x00000003000075a7 */ /* 0x0022e400080011ff */
[----:B---3--:R-:W-:Y:S05]  /*7e80*/  @!P0 NANOSLEEP.SYNCS 0x989680 ;  /* 0x009896800000895d */ /* 0x008fea0003900000 */
[----:B------:R-:W3:Y:S02]  /*7e90*/  @!P0 SYNCS.PHASECHK.TRANS64 P0, [R0+URZ], R3 ;  /* 0x00000003000085a7 */ /* 0x000ee400080010ff */
[----:B---3--:R-:W-:Y:S05]  /*7ea0*/  @!P0 BRA `(.L_x_141) ;  /* 0xfffffffc00f08947 */ /* 0x008fea000383ffff */
[----:B------:R-:W-:Y:S05]  /*7eb0*/  BRA `(.L_x_142) ;  /* 0xffffffac00107947 */ /* 0x000fea000383ffff */
.L_x_48:
[----:B-1----:R1:W2:Y:S02]  /*7ec0*/  SYNCS.PHASECHK.TRANS64.TRYWAIT P0, [R0+URZ+0xe0], R4 ;  /* 0x0000e004000075a7 */ /* 0x0022a400080011ff */
[----:B--2---:R-:W-:Y:S05]  /*7ed0*/  @!P0 NANOSLEEP.SYNCS 0x989680 ;  /* 0x009896800000895d */ /* 0x004fea0003900000 */
[----:B------:R-:W2:Y:S02]  /*7ee0*/  @!P0 SYNCS.PHASECHK.TRANS64 P0, [R0+URZ+0xe0], R4 ;  /* 0x0000e004000085a7 */ /* 0x000ea400080010ff */
[----:B--2---:R-:W-:Y:S05]  /*7ef0*/  @!P0 BRA `(.L_x_48) ;  /* 0xfffffffc00f08947 */ /* 0x004fea000383ffff */
[----:B------:R-:W-:Y:S05]  /*7f00*/  BRA `(.L_x_143) ;  /* 0xffffffac00747947 */ /* 0x000fea000383ffff */
.L_x_49:
[----:B------:R-:W-:-:S07]  /*7f10*/  MOV R0, UR4 ;  /* 0x0000000400007c02 */ /* 0x000fce0008000f00 */
.L_x_144:
[----:B-1----:R1:W2:Y:S02]  /*7f20*/  SYNCS.PHASECHK.TRANS64.TRYWAIT P0, [R0+URZ+0x90], R5 ;  /* 0x00009005000075a7 */ /* 0x0022a400080011ff */
[----:B--2---:R-:W-:Y:S05]  /*7f30*/  @!P0 NANOSLEEP.SYNCS 0x989680 ;  /* 0x009896800000895d */ /* 0x004fea0003900000 */
[----:B------:R-:W2:Y:S02]  /*7f40*/  @!P0 SYNCS.PHASECHK.TRANS64 P0, [R0+URZ+0x90], R5 ;  /* 0x00009005000085a7 */ /* 0x000ea400080010ff */
[----:B--2---:R-:W-:Y:S05]  /*7f50*/  @!P0 BRA `(.L_x_144) ;  /* 0xfffffffc00f08947 */ /* 0x004fea000383ffff */
[----:B------:R-:W-:Y:S05]  /*7f60*/  BRA `(.L_x_145) ;  /* 0xffffffac00847947 */ /* 0x000fea000383ffff */
.L_x_50:
[----:B-1----:R1:W2:Y:S02]  /*7f70*/  SYNCS.PHASECHK.TRANS64.TRYWAIT P1, [R0+URZ+0x80], R4 ;  /* 0x00008004000075a7 */ /* 0x0022a400080211ff */
[----:B--2---:R-:W-:Y:S05]  /*7f80*/  @!P1 NANOSLEEP.SYNCS 0x989680 ;  /* 0x009896800000995d */ /* 0x004fea0003900000 */
[----:B------:R-:W2:Y:S02]  /*7f90*/  @!P1 SYNCS.PHASECHK.TRANS64 P1, [R0+URZ+0x80], R4 ;  /* 0x00008004000095a7 */ /* 0x000ea400080210ff */
[----:B--2---:R-:W-:Y:S05]  /*7fa0*/  @!P1 BRA `(.L_x_50) ;  /* 0xfffffffc00f09947 */ /* 0x004fea000383ffff */
[----:B------:R-:W-:Y:S05]  /*7fb0*/  BRA `(.L_x_146) ;  /* 0xffffffac00b47947 */ /* 0x000fea000383ffff */
.L_x_53:
[----:B------:R-:W-:-:S07]  /*7fc0*/  MOV R0, UR4 ;  /* 0x0000000400007c02 */ /* 0x000fce0008000f00 */
.L_x_147:
[----:B-1----:R1:W2:Y:S02]  /*7fd0*/  SYNCS.PHASECHK.TRANS64.TRYWAIT P0, [R0+URZ+0x90], R2 ;  /* 0x00009002000075a7 */ /* 0x0022a400080011ff */
[----:B--2---:R-:W-:Y:S05]  /*7fe0*/  @!P0 NANOSLEEP.SYNCS 0x989680 ;  /* 0x009896800000895d */ /* 0x004fea0003900000 */
[----:B------:R-:W2:Y:S02]  /*7ff0*/  @!P0 SYNCS.PHASECHK.TRANS64 P0, [R0+URZ+0x90], R2 ;  /* 0x00009002000085a7 */ /* 0x000ea400080010ff */
[----:B--2---:R-:W-:Y:S05]  /*8000*/  @!P0 BRA `(.L_x_147) ;  /* 0xfffffffc00f08947 */ /* 0x004fea000383ffff */
[----:B------:R-:W-:Y:S05]  /*8010*/  BRA `(.L_x_52) ;  /* 0xffffffb000087947 */ /* 0x000fea000383ffff */
.L_x_62:
[----:B-1----:R-:W-:-:S04]  /*8020*/  MOV R5, UR5 ;  /* 0x0000000500057c02 */ /* 0x002fc80008000f00 */
[----:B------:R1:W2:Y:S03]  /*8030*/  SYNCS.PHASECHK.TRANS64.TRYWAIT P0, [R5+URZ+0x8], R6 ;  /* 0x00000806050075a7 */ /* 0x0002a600080011ff */
[----:B--2---:R-:W-:Y:S05]  /*8040*/  @!P0 NANOSLEEP.SYNCS 0x989680 ;  /* 0x009896800000895d */ /* 0x004fea0003900000 */
[----:B------:R-:W2:Y:S02]  /*8050*/  @!P0 SYNCS.PHASECHK.TRANS64 P0, [R5+URZ+0x8], R6 ;  /* 0x00000806050085a7 */ /* 0x000ea400080010ff */
[----:B--2---:R-:W-:Y:S05]  /*8060*/  @!P0 BRA `(.L_x_62) ;  /* 0xfffffffc00ec8947 */ /* 0x004fea000383ffff */
[----:B------:R-:W-:Y:S05]  /*8070*/  BRA `(.L_x_61) ;  /* 0xffffffb000c07947 */ /* 0x000fea000383ffff */
.L_x_64:
[----:B------:R-:W-:Y:S01]  /*8080*/  BSSY B0, `(.L_x_148) ;  /* 0x0000006000007945 */ /* 0x000fe20003800000 */
[----:B------:R-:W-:-:S07]  /*8090*/  MOV R15, 0xffffffff ;  /* 0xffffffff000f7802 */ /* 0x000fce0000000f00 */
[----:B-1---5:R-:W-:Y:S05]  /*80a0*/  WARPSYNC.COLLECTIVE R15, `(.L_x_149) ;  /* 0x000000000f0c7348 */ /* 0x022fea0003c00000 */
[----:B------:R-:W-:Y:S02]  /*80b0*/  ELECT P6, UR79, PT ;  /* 0x00000000004f782f */ /* 0x000fe400038c0000 */
[----:B------:R-:W-:Y:S01]  /*80c0*/  MOV R14, UR79 ;  /* 0x0000004f000e7c02 */ /* 0x000fe20008000f00 */
[----:B-1---5:R-:W-:Y:S10]  /*80d0*/  ENDCOLLECTIVE ;  /* 0x000000000000791b */ /* 0x022ff40003800000 */
.L_x_149:
[----:B------:R-:W-:Y:S05]  /*80e0*/  BSYNC B0 ;  /* 0x0000000000007941 */ /* 0x000fea0003800000 */
.L_x_148:
[----:B------:R-:W-:Y:S05]  /*80f0*/  BRA `(.L_x_150) ;  /* 0xffffffb000f07947 */ /* 0x000fea000383ffff */
.L_x_66:
[----:B-1----:R-:W-:-:S04]  /*8100*/  MOV R3, UR5 ;  /* 0x0000000500037c02 */ /* 0x002fc80008000f00 */
[----:B------:R1:W2:Y:S03]  /*8110*/  SYNCS.PHASECHK.TRANS64.TRYWAIT P0, [R3+URZ+0x8], R4 ;  /* 0x00000804030075a7 */ /* 0x0002a600080011ff */
[----:B--2---:R-:W-:Y:S05]  /*8120*/  @!P0 NANOSLEEP.SYNCS 0x989680 ;  /* 0x009896800000895d */ /* 0x004fea0003900000 */
[----:B------:R-:W2:Y:S02]  /*8130*/  @!P0 SYNCS.PHASECHK.TRANS64 P0, [R3+URZ+0x8], R4 ;  /* 0x00000804030085a7 */ /* 0x000ea400080010ff */
[----:B--2---:R-:W-:Y:S05]  /*8140*/  @!P0 BRA `(.L_x_66) ;  /* 0xfffffffc00ec8947 */ /* 0x004fea000383ffff */
[----:B------:R-:W-:Y:S05]  /*8150*/  BRA `(.L_x_65) ;  /* 0xffffffb000f47947 */ /* 0x000fea000383ffff */
.L_x_67:
[----:B-1----:R1:W2:Y:S02]  /*8160*/  SYNCS.PHASECHK.TRANS64.TRYWAIT P0, [R0+URZ+0x80], R4 ;  /* 0x00008004000075a7 */ /* 0x0022a400080011ff */
[----:B--2---:R-:W-:Y:S05]  /*8170*/  @!P0 NANOSLEEP.SYNCS 0x989680 ;  /* 0x009896800000895d */ /* 0x004fea0003900000 */
[----:B------:R-:W2:Y:S02]  /*8180*/  @!P0 SYNCS.PHASECHK.TRANS64 P0, [R0+URZ+0x80], R4 ;  /* 0x00008004000085a7 */ /* 0x000ea400080010ff */
[----:B--2---:R-:W-:Y:S05]  /*8190*/  @!P0 BRA `(.L_x_67) ;  /* 0xfffffffc00f08947 */ /* 0x004fea000383ffff */
[----:B------:R-:W-:Y:S05]  /*81a0*/  BRA `(.L_x_151) ;  /* 0xffffffb400d07947 */ /* 0x000fea000383ffff */
.L_x_69:
[----:B------:R-:W-:-:S07]  /*81b0*/  MOV R0, UR23 ;  /* 0x0000001700007c02 */ /* 0x000fce0008000f00 */
.L_x_152:
[----:B-1----:R1:W2:Y:S02]  /*81c0*/  SYNCS.PHASECHK.TRANS64.TRYWAIT P0, [R0+URZ+0xc0], R4 ;  /* 0x0000c004000075a7 */ /* 0x0022a400080011ff */
[----:B--2---:R-:W-:Y:S05]  /*81d0*/  @!P0 NANOSLEEP.SYNCS 0x989680 ;  /* 0x009896800000895d */ /* 0x004fea0003900000 */
[----:B------:R-:W2:Y:S02]  /*81e0*/  @!P0 SYNCS.PHASECHK.TRANS64 P0, [R0+URZ+0xc0], R4 ;  /* 0x0000c004000085a7 */ /* 0x000ea400080010ff */
[----:B--2---:R-:W-:Y:S05]  /*81f0*/  @!P0 BRA `(.L_x_152) ;  /* 0xfffffffc00f08947 */ /* 0x004fea000383ffff */
[----:B------:R-:W-:Y:S05]  /*8200*/  BRA `(.L_x_153) ;  /* 0xffffffb8001c7947 */ /* 0x000fea000383ffff */
.L_x_72:
[----:B------:R-:W-:Y:S07]  /*8210*/  MOV R0, UR5 ;  /* 0x0000000500007c02 */ /* 0x000fee0008000f00 */
.L_x_154:
[----:B-1----:R1:W2:Y:S02]  /*8220*/  SYNCS.PHASECHK.TRANS64.TRYWAIT P0, [R0+URZ], R4 ;  /* 0x00000004000075a7 */ /* 0x0022a400080011ff */
[----:B--2---:R-:W-:Y:S05]  /*8230*/  @!P0 NANOSLEEP.SYNCS 0x989680 ;  /* 0x009896800000895d */ /* 0x004fea0003900000 */
[----:B------:R-:W2:Y:S02]  /*8240*/  @!P0 SYNCS.PHASECHK.TRANS64 P0, [R0+URZ], R4 ;  /* 0x00000004000085a7 */ /* 0x000ea400080010ff */
[----:B--2---:R-:W-:Y:S05]  /*8250*/  @!P0 BRA `(.L_x_154) ;  /* 0xfffffffc00f08947 */ /* 0x004fea000383ffff */
[----:B------:R-:W-:Y:S05]  /*8260*/  BRA `(.L_x_71) ;  /* 0xffffffb800307947 */ /* 0x000fea000383ffff */
.L_x_76:
[----:B-1----:R-:W-:-:S07]  /*8270*/  MOV R0, UR4 ;  /* 0x0000000400007c02 */ /* 0x002fce0008000f00 */
.L_x_155:
[----:B-1----:R1:W2:Y:S02]  /*8280*/  SYNCS.PHASECHK.TRANS64.TRYWAIT P0, [R0+URZ], R2 ;  /* 0x00000002000075a7 */ /* 0x0022a400080011ff */
[----:B--2---:R-:W-:Y:S05]  /*8290*/  @!P0 NANOSLEEP.SYNCS 0x989680 ;  /* 0x009896800000895d */ /* 0x004fea0003900000 */
[----:B------:R-:W2:Y:S02]  /*82a0*/  @!P0 SYNCS.PHASECHK.TRANS64 P0, [R0+URZ], R2 ;  /* 0x00000002000085a7 */ /* 0x000ea400080010ff */
[----:B--2---:R-:W-:Y:S05]  /*82b0*/  @!P0 BRA `(.L_x_155) ;  /* 0xfffffffc00f08947 */ /* 0x004fea000383ffff */
[----:B------:R-:W-:Y:S05]  /*82c0*/  BRA `(.L_x_156) ;  /* 0xffffffb800fc7947 */ /* 0x000fea000383ffff */
.L_x_77:
[----:B------:R-:W-:-:S07]  /*82d0*/  MOV R0, UR5 ;  /* 0x0000000500007c02 */ /* 0x000fce0008000f00 */
.L_x_157:
[----:B-1----:R1:W2:Y:S02]  /*82e0*/  SYNCS.PHASECHK.TRANS64.TRYWAIT P0, [R0+URZ], R3 ;  /* 0x00000003000075a7 */ /* 0x0022a400080011ff */
[----:B--2---:R-:W-:Y:S05]  /*82f0*/  @!P0 NANOSLEEP.SYNCS 0x989680 ;  /* 0x009896800000895d */ /* 0x004fea0003900000 */
[----:B------:R-:W2:Y:S02]  /*8300*/  @!P0 SYNCS.PHASECHK.TRANS64 P0, [R0+URZ], R3 ;  /* 0x00000003000085a7 */ /* 0x000ea400080010ff */
[----:B--2---:R-:W-:Y:S05]  /*8310*/  @!P0 BRA `(.L_x_157) ;  /* 0xfffffffc00f08947 */ /* 0x004fea000383ffff */
[----:B------:R-:W-:Y:S05]  /*8320*/  BRA `(.L_x_158) ;  /* 0xffffffbc00087947 */ /* 0x000fea000383ffff */
.L_x_78:
[----:B------:R-:W-:-:S07]  /*8330*/  MOV R0, UR5 ;  /* 0x0000000500007c02 */ /* 0x000fce0008000f00 */
.L_x_159:
[----:B-1----:R1:W2:Y:S02]  /*8340*/  SYNCS.PHASECHK.TRANS64.TRYWAIT P0, [R0+URZ], R3 ;  /* 0x00000003000075a7 */ /* 0x0022a400080011ff */
[----:B--2---:R-:W-:Y:S05]  /*8350*/  @!P0 NANOSLEEP.SYNCS 0x989680 ;  /* 0x009896800000895d */ /* 0x004fea0003900000 */
[----:B------:R-:W2:Y:S02]  /*8360*/  @!P0 SYNCS.PHASECHK.TRANS64 P0, [R0+URZ], R3 ;  /* 0x00000003000085a7 */ /* 0x000ea400080010ff */
[----:B--2---:R-:W-:Y:S05]  /*8370*/  @!P0 BRA `(.L_x_159) ;  /* 0xfffffffc00f08947 */ /* 0x004fea000383ffff */
[----:B------:R-:W-:Y:S05]  /*8380*/  BRA `(.L_x_160) ;  /* 0xffffffbc00147947 */ /* 0x000fea000383ffff */
.L_x_81:
[----:B------:R-:W-:-:S07]  /*8390*/  MOV R0, UR17 ;  /* 0x0000001100007c02 */ /* 0x000fce0008000f00 */
.L_x_161:
[----:B-1----:R1:W2:Y:S02]  /*83a0*/  SYNCS.PHASECHK.TRANS64.TRYWAIT P1, [R0+URZ+0x100], R2 ;  /* 0x00010002000075a7 */ /* 0x0022a400080211ff */
[----:B--2---:R-:W-:Y:S05]  /*83b0*/  @!P1 NANOSLEEP.SYNCS 0x989680 ;  /* 0x009896800000995d */ /* 0x004fea0003900000 */
[----:B------:R-:W2:Y:S02]  /*83c0*/  @!P1 SYNCS.PHASECHK.TRANS64 P1, [R0+URZ+0x100], R2 ;  /* 0x00010002000095a7 */ /* 0x000ea400080210ff */
[----:B--2---:R-:W-:Y:S05]  /*83d0*/  @!P1 BRA `(.L_x_161) ;  /* 0xfffffffc00f09947 */ /* 0x004fea000383ffff */
[----:B------:R-:W-:Y:S05]  /*83e0*/  BRA `(.L_x_162) ;  /* 0xffffffbc00607947 */ /* 0x000fea000383ffff */
.L_x_86:
[----:B--2---:R2:W4:Y:S02]  /*83f0*/  SYNCS.PHASECHK.TRANS64.TRYWAIT P0, [R12+URZ+0x80], R0 ;  /* 0x000080000c0075a7 */ /* 0x00452400080011ff */
[----:B----4-:R-:W-:Y:S05]  /*8400*/  @!P0 NANOSLEEP.SYNCS 0x989680 ;  /* 0x009896800000895d */ /* 0x010fea0003900000 */
[----:B------:R-:W4:Y:S02]  /*8410*/  @!P0 SYNCS.PHASECHK.TRANS64 P0, [R12+URZ+0x80], R0 ;  /* 0x000080000c0085a7 */ /* 0x000f2400080010ff */
[----:B----4-:R-:W-:Y:S05]  /*8420*/  @!P0 BRA `(.L_x_86) ;  /* 0xfffffffc00f08947 */ /* 0x010fea000383ffff */
[----:B------:R-:W-:Y:S05]  /*8430*/  BRA `(.L_x_163) ;  /* 0xffffffc0007c7947 */ /* 0x000fea000383ffff */
.L_x_89:
[----:B-1----:R-:W-:Y:S07]  /*8440*/  MOV R0, UR29 ;  /* 0x0000001d00007c02 */ /* 0x002fee0008000f00 */
.L_x_164:
[----:B-1----:R1:W2:Y:S02]  /*8450*/  SYNCS.PHASECHK.TRANS64.TRYWAIT P2, [R0+URZ+0x78], R6 ;  /* 0x00007806000075a7 */ /* 0x0022a400080411ff */
[----:B--2---:R-:W-:Y:S05]  /*8460*/  @!P2 NANOSLEEP.SYNCS 0x989680 ;  /* 0x009896800000a95d */ /* 0x004fea0003900000 */
[----:B------:R-:W2:Y:S02]  /*8470*/  @!P2 SYNCS.PHASECHK.TRANS64 P2, [R0+URZ+0x78], R6 ;  /* 0x000078060000a5a7 */ /* 0x000ea400080410ff */
[----:B--2---:R-:W-:Y:S05]  /*8480*/  @!P2 BRA `(.L_x_164) ;  /* 0xfffffffc00f0a947 */ /* 0x004fea000383ffff */
[----:B------:R-:W-:Y:S05]  /*8490*/  BRA `(.L_x_88) ;  /* 0xffffffc400e07947 */ /* 0x000fea000383ffff */
.L_x_92:
[----:B------:R-:W-:Y:S07]  /*84a0*/  MOV R0, UR4 ;  /* 0x0000000400007c02 */ /* 0x000fee0008000f00 */
.L_x_165:
[----:B-1----:R1:W2:Y:S02]  /*84b0*/  SYNCS.PHASECHK.TRANS64.TRYWAIT P0, [R0+URZ+0x58], R9 ;  /* 0x00005809000075a7 */ /* 0x0022a400080011ff */
[----:B--2---:R-:W-:Y:S05]  /*84c0*/  @!P0 NANOSLEEP.SYNCS 0x989680 ;  /* 0x009896800000895d */ /* 0x004fea0003900000 */
[----:B------:R-:W2:Y:S02]  /*84d0*/  @!P0 SYNCS.PHASECHK.TRANS64 P0, [R0+URZ+0x58], R9 ;  /* 0x00005809000085a7 */ /* 0x000ea400080010ff */
[----:B--2---:R-:W-:Y:S05]  /*84e0*/  @!P0 BRA `(.L_x_165) ;  /* 0xfffffffc00f08947 */ /* 0x004fea000383ffff */
[----:B------:R-:W-:Y:S05]  /*84f0*/  BRA `(.L_x_166) ;  /* 0xffffffc800407947 */ /* 0x000fea000383ffff */
.L_x_93:
[----:B------:R-:W-:Y:S07]  /*8500*/  MOV R0, UR5 ;  /* 0x0000000500007c02 */ /* 0x000fee0008000f00 */
.L_x_167:
[----:B-1----:R1:W2:Y:S02]  /*8510*/  SYNCS.PHASECHK.TRANS64.TRYWAIT P0, [R0+URZ+0x58], R6 ;  /* 0x00005806000075a7 */ /* 0x0022a400080011ff */
[----:B--2---:R-:W-:Y:S05]  /*8520*/  @!P0 NANOSLEEP.SYNCS 0x989680 ;  /* 0x009896800000895d */ /* 0x004fea0003900000 */
[----:B------:R-:W2:Y:S02]  /*8530*/  @!P0 SYNCS.PHASECHK.TRANS64 P0, [R0+URZ+0x58], R6 ;  /* 0x00005806000085a7 */ /* 0x000ea400080010ff */
[----:B--2---:R-:W-:Y:S05]  /*8540*/  @!P0 BRA `(.L_x_167) ;  /* 0xfffffffc00f08947 */ /* 0x004fea000383ffff */
[----:B------:R-:W-:Y:S05]  /*8550*/  BRA `(.L_x_168) ;  /* 0xffffffc800bc7947 */ /* 0x000fea000383ffff */
.L_x_95:
[----:B------:R-:W-:-:S07]  /*8560*/  MOV R0, UR4 ;  /* 0x0000000400007c02 */ /* 0x000fce0008000f00 */
.L_x_169:
[----:B-1----:R1:W2:Y:S02]  /*8570*/  SYNCS.PHASECHK.TRANS64.TRYWAIT P0, [R0+URZ], R2 ;  /* 0x00000002000075a7 */ /* 0x0022a400080011ff */
[----:B--2---:R-:W-:Y:S05]  /*8580*/  @!P0 NANOSLEEP.SYNCS 0x989680 ;  /* 0x009896800000895d */ /* 0x004fea0003900000 */
[----:B------:R-:W2:Y:S02]  /*8590*/  @!P0 SYNCS.PHASECHK.TRANS64 P0, [R0+URZ], R2 ;  /* 0x00000002000085a7 */ /* 0x000ea400080010ff */
[----:B--2---:R-:W-:Y:S05]  /*85a0*/  @!P0 BRA `(.L_x_169) ;  /* 0xfffffffc00f08947 */ /* 0x004fea000383ffff */
[----:B------:R-:W-:Y:S05]  /*85b0*/  BRA `(.L_x_170) ;  /* 0xffffffcc00707947 */ /* 0x000fea000383ffff */
.L_x_96:
[----:B------:R-:W-:-:S07]  /*85c0*/  MOV R0, UR5 ;  /* 0x0000000500007c02 */ /* 0x000fce0008000f00 */
.L_x_171:
[----:B-1----:R1:W2:Y:S02]  /*85d0*/  SYNCS.PHASECHK.TRANS64.TRYWAIT P0, [R0+URZ], R2 ;  /* 0x00000002000075a7 */ /* 0x0022a400080011ff */
[----:B--2---:R-:W-:Y:S05]  /*85e0*/  @!P0 NANOSLEEP.SYNCS 0x989680 ;  /* 0x009896800000895d */ /* 0x004fea0003900000 */
[----:B------:R-:W2:Y:S02]  /*85f0*/  @!P0 SYNCS.PHASECHK.TRANS64 P0, [R0+URZ], R2 ;  /* 0x00000002000085a7 */ /* 0x000ea400080010ff */
[----:B--2---:R-:W-:Y:S05]  /*8600*/  @!P0 BRA `(.L_x_171) ;  /* 0xfffffffc00f08947 */ /* 0x004fea000383ffff */
[----:B------:R-:W-:Y:S05]  /*8610*/  BRA `(.L_x_172) ;  /* 0xffffffcc007c7947 */ /* 0x000fea000383ffff */
.L_x_98:
[----:B-1----:R1:W2:Y:S02]  /*8620*/  SYNCS.PHASECHK.TRANS64.TRYWAIT P0, [R3+URZ+0x80], R0 ;  /* 0x00008000030075a7 */ /* 0x0022a400080011ff */
[----:B--2---:R-:W-:Y:S05]  /*8630*/  @!P0 NANOSLEEP.SYNCS 0x989680 ;  /* 0x009896800000895d */ /* 0x004fea0003900000 */
[----:B------:R-:W2:Y:S02]  /*8640*/  @!P0 SYNCS.PHASECHK.TRANS64 P0, [R3+URZ+0x80], R0 ;  /* 0x00008000030085a7 */ /* 0x000ea400080010ff */
[----:B--2---:R-:W-:Y:S05]  /*8650*/  @!P0 BRA `(.L_x_98) ;  /* 0xfffffffc00f08947 */ /* 0x004fea000383ffff */
[----:B------:R-:W-:Y:S05]  /*8660*/  BRA `(.L_x_173) ;  /* 0xffffffd000647947 */ /* 0x000fea000383ffff */
.L_x_108:
[----:B-1----:R1:W2:Y:S02]  /*8670*/  SYNCS.PHASECHK.TRANS64.TRYWAIT P1, [R0+URZ+0x40], R3 ;  /* 0x00004003000075a7 */ /* 0x0022a400080211ff */
[----:B--2---:R-:W-:Y:S05]  /*8680*/  @!P1 NANOSLEEP.SYNCS 0x989680 ;  /* 0x009896800000995d */ /* 0x004fea0003900000 */
[----:B------:R-:W2:Y:S02]  /*8690*/  @!P1 SYNCS.PHASECHK.TRANS64 P1, [R0+URZ+0x40], R3 ;  /* 0x00004003000095a7 */ /* 0x000ea400080210ff */
[----:B--2---:R-:W-:Y:S05]  /*86a0*/  @!P1 BRA `(.L_x_108) ;  /* 0xfffffffc00f09947 */ /* 0x004fea000383ffff */
[----:B------:R-:W-:Y:S05]  /*86b0*/  BRA `(.L_x_107) ;  /* 0xffffffdc00e47947 */ /* 0x000fea000383ffff */
.L_x_110:
[----:B-1----:R1:W4:Y:S02]  /*86c0*/  SYNCS.PHASECHK.TRANS64.TRYWAIT P0, [R53+URZ+0xa0], R2 ;  /* 0x0000a002350075a7 */ /* 0x00232400080011ff */
[----:B----4-:R-:W-:Y:S05]  /*86d0*/  @!P0 NANOSLEEP.SYNCS 0x989680 ;  /* 0x009896800000895d */ /* 0x010fea0003900000 */
[----:B------:R-:W4:Y:S02]  /*86e0*/  @!P0 SYNCS.PHASECHK.TRANS64 P0, [R53+URZ+0xa0], R2 ;  /* 0x0000a002350085a7 */ /* 0x000f2400080010ff */
[----:B----4-:R-:W-:Y:S05]  /*86f0*/  @!P0 BRA `(.L_x_110) ;  /* 0xfffffffc00f08947 */ /* 0x010fea000383ffff */
[----:B------:R-:W-:Y:S05]  /*8700*/  BRA `(.L_x_109) ;  /* 0xffffffe000147947 */ /* 0x000fea000383ffff */
.L_x_121:
[----:B-1----:R1:W2:Y:S02]  /*8710*/  SYNCS.PHASECHK.TRANS64.TRYWAIT P0, [R3+URZ+0x40], R66 ;  /* 0x00004042030075a7 */ /* 0x0022a400080011ff */
[----:B--2---:R-:W-:Y:S05]  /*8720*/  @!P0 NANOSLEEP.SYNCS 0x989680 ;  /* 0x009896800000895d */ /* 0x004fea0003900000 */
[----:B------:R-:W2:Y:S02]  /*8730*/  @!P0 SYNCS.PHASECHK.TRANS64 P0, [R3+URZ+0x40], R66 ;  /* 0x00004042030085a7 */ /* 0x000ea400080010ff */
[----:B--2---:R-:W-:Y:S05]  /*8740*/  @!P0 BRA `(.L_x_121) ;  /* 0xfffffffc00f08947 */ /* 0x004fea000383ffff */
[----:B------:R-:W-:Y:S05]  /*8750*/  BRA `(.L_x_120) ;  /* 0xffffffe8003c7947 */ /* 0x000fea000383ffff */
        .weak           $__internal_0_$__cuda_sm10x_tcgen05_guardrail_trap_col_being_dealloced_not_returned_by_alloc
        .type           $__internal_0_$__cuda_sm10x_tcgen05_guardrail_trap_col_being_dealloced_not_returned_by_alloc,@function
        .size           $__internal_0_$__cuda_sm10x_tcgen05_guardrail_trap_col_being_dealloced_not_returned_by_alloc,($__internal_1_$__cuda_sm10x_tcgen05_guardrail_trap_phase_invalid_during_alloc - $__internal_0_$__cuda_sm10x_tcgen05_guardrail_trap_col_being_dealloced_not_returned_by_alloc)
$__internal_0_$__cuda_sm10x_tcgen05_guardrail_trap_col_being_dealloced_not_returned_by_alloc:
[----:B------:R-:W-:Y:S05]  /*8760*/  BPT.TRAP 0x1 ;  /* 0x000000040000795c */ /* 0x000fea0000300000 */
[----:B------:R-:W-:-:S04]  /*8770*/  HFMA2 R3, -RZ, RZ, 0, 0 ;  /* 0x00000000ff037431 */ /* 0x000fc800000001ff */
[----:B------:R-:W-:Y:S05]  /*8780*/  RET.REL.NODEC R2 `(_ZN7cutlass13device_kernelINS_4gemm6kernel13GemmUniversalIN4cute5tupleIJiiiiEEENS1_10collective13CollectiveMmaINS1_35MainloopSm100TmaUmmaWarpSpecializedILi4ELi2ELi4ENS5_IJNS4_1CILi2EEESB_NSA_ILi1EEEEEEEENS5_IJNSA_ILi128EEENSA_ILi64EEENSA_ILi32EEEEEENS_10bfloat16_tENS5_IJlSC_lEEESJ_SK_NS4_8TiledMMAINS4_8MMA_AtomIJNS4_26SM100_MMA_F16BF16_2x1SM_SSISJ_SJ_fLi128ELi64ELNS4_4UMMA5MajorE0ELSP_0ELNSO_7ScaleInE0ELSQ_0EEEEEENS4_6LayoutINS5_IJSC_SC_SC_EEENS5_IJNSA_ILi0EEESV_SV_EEEEENS5_IJNS4_10UnderscoreESY_SY_EEEEENS4_28SM100_TMA_2SM_LOAD_MULTICASTENS4_14ComposedLayoutINS4_7SwizzleILi2ELi4ELi3EEENS4_18smem_ptr_flag_bitsILi16EEENST_INS5_IJNSA_ILi8EEESH_EEENS5_IJSH_SC_EEEEEEEvNS4_8identityENS4_18SM100_TMA_2SM_LOADES1B_vS1C_EENS_8epilogue10collective18CollectiveEpilogueINS1F_23Sm100TmaWarpSpecializedILi3ELi2ELi16ELb1ELb0EEEJNS5_IJSG_SG_SH_EEENS5_IJNST_ISG_SC_EENST_INS5_IJNSA_ILi16EEESB_EEENS5_IJSC_SH_EEEEEEEESJ_SK_SJ_SK_NS1F_6fusion15FusionCallbacksIS1J_NS1R_17LinearCombinationISJ_fSJ_fLNS_15FloatRoundStyleE2EEES1K_S1Q_JEEENS4_5SM1004TMEM4LOAD26SM100_TMEM_LOAD_32dp32b16xENS4_13SM90_TMA_LOADENS12_INS13_ILi1ELi4ELi3EEES16_NST_INS5_IJS17_S1M_EEENS5_IJS1M_SC_EEEEEEENS4_39AutoVectorizingCopyWithAssumedAlignmentILi128EEENS4_14SM90_TMA_STOREES26_S28_S28_EEEvvEEEEvNT_6ParamsE) ;  /* 0xffffff78021c7950 */ /* 0x000fea0003c3ffff */
        .weak           $__internal_1_$__cuda_sm10x_tcgen05_guardrail_trap_phase_invalid_during_alloc
        .type           $__internal_1_$__cuda_sm10x_tcgen05_guardrail_trap_phase_invalid_during_alloc,@function
        .size           $__internal_1_$__cuda_sm10x_tcgen05_guardrail_trap_phase_invalid_during_alloc,($__internal_2_$__cuda_sm10x_tcgen05_guardrail_trap_unallocated_columns_being_dealloced - $__internal_1_$__cuda_sm10x_tcgen05_guardrail_trap_phase_invalid_during_alloc)
$__internal_1_$__cuda_sm10x_tcgen05_guardrail_trap_phase_invalid_during_alloc:
[----:B------:R-:W-:Y:S05]  /*8790*/  BPT.TRAP 0x1 ;  /* 0x000000040000795c */ /* 0x000fea0000300000 */
[----:B------:R-:W-:-:S04]  /*87a0*/  MOV R5, 0x0 ;  /* 0x0000000000057802 */ /* 0x000fc80000000f00 */
[----:B------:R-:W-:Y:S05]  /*87b0*/  RET.REL.NODEC R4 `(_ZN7cutlass13device_kernelINS_4gemm6kernel13GemmUniversalIN4cute5tupleIJiiiiEEENS1_10collective13CollectiveMmaINS1_35MainloopSm100TmaUmmaWarpSpecializedILi4ELi2ELi4ENS5_IJNS4_1CILi2EEESB_NSA_ILi1EEEEEEEENS5_IJNSA_ILi128EEENSA_ILi64EEENSA_ILi32EEEEEENS_10bfloat16_tENS5_IJlSC_lEEESJ_SK_NS4_8TiledMMAINS4_8MMA_AtomIJNS4_26SM100_MMA_F16BF16_2x1SM_SSISJ_SJ_fLi128ELi64ELNS4_4UMMA5MajorE0ELSP_0ELNSO_7ScaleInE0ELSQ_0EEEEEENS4_6LayoutINS5_IJSC_SC_SC_EEENS5_IJNSA_ILi0EEESV_SV_EEEEENS5_IJNS4_10UnderscoreESY_SY_EEEEENS4_28SM100_TMA_2SM_LOAD_MULTICASTENS4_14ComposedLayoutINS4_7SwizzleILi2ELi4ELi3EEENS4_18smem_ptr_flag_bitsILi16EEENST_INS5_IJNSA_ILi8EEESH_EEENS5_IJSH_SC_EEEEEEEvNS4_8identityENS4_18SM100_TMA_2SM_LOADES1B_vS1C_EENS_8epilogue10collective18CollectiveEpilogueINS1F_23Sm100TmaWarpSpecializedILi3ELi2ELi16ELb1ELb0EEEJNS5_IJSG_SG_SH_EEENS5_IJNST_ISG_SC_EENST_INS5_IJNSA_ILi16EEESB_EEENS5_IJSC_SH_EEEEEEEESJ_SK_SJ_SK_NS1F_6fusion15FusionCallbacksIS1J_NS1R_17LinearCombinationISJ_fSJ_fLNS_15FloatRoundStyleE2EEES1K_S1Q_JEEENS4_5SM1004TMEM4LOAD26SM100_TMEM_LOAD_32dp32b16xENS4_13SM90_TMA_LOADENS12_INS13_ILi1ELi4ELi3EEES16_NST_INS5_IJS17_S1M_EEENS5_IJS1M_SC_EEEEEEENS4_39AutoVectorizingCopyWithAssumedAlignmentILi128EEENS4_14SM90_TMA_STOREES26_S28_S28_EEEvvEEEEvNT_6ParamsE) ;  /* 0xffffff7804107950 */ /* 0x000fea0003c3ffff */
        .weak           $__internal_2_$__cuda_sm10x_tcgen05_guardrail_trap_unallocated_columns_being_dealloced
        .type           $__internal_2_$__cuda_sm10x_tcgen05_guardrail_trap_unallocated_columns_being_dealloced,@function
        .size           $__internal_2_$__cuda_sm10x_tcgen05_guardrail_trap_unallocated_columns_being_dealloced,(.L_x_175 - $__internal_2_$__cuda_sm10x_tcgen05_guardrail_trap_unallocated_columns_being_dealloced)
$__internal_2_$__cuda_sm10x_tcgen05_guardrail_trap_unallocated_columns_being_dealloced:
[----:B------:R-:W-:Y:S05]  /*87c0*/  BPT.TRAP 0x1 ;  /* 0x000000040000795c */ /* 0x000fea0000300000 */
[----:B------:R-:W-:-:S04]  /*87d0*/  HFMA2 R3, -RZ, RZ, 0, 0 ;  /* 0x00000000ff037431 */ /* 0x000fc800000001ff */
[----:B------:R-:W-:Y:S05]  /*87e0*/  RET.REL.NODEC R2 `(_ZN7cutlass13device_kernelINS_4gemm6kernel13GemmUniversalIN4cute5tupleIJiiiiEEENS1_10collective13CollectiveMmaINS1_35MainloopSm100TmaUmmaWarpSpecializedILi4ELi2ELi4ENS5_IJNS4_1CILi2EEESB_NSA_ILi1EEEEEEEENS5_IJNSA_ILi128EEENSA_ILi64EEENSA_ILi32EEEEEENS_10bfloat16_tENS5_IJlSC_lEEESJ_SK_NS4_8TiledMMAINS4_8MMA_AtomIJNS4_26SM100_MMA_F16BF16_2x1SM_SSISJ_SJ_fLi128ELi64ELNS4_4UMMA5MajorE0ELSP_0ELNSO_7ScaleInE0ELSQ_0EEEEEENS4_6LayoutINS5_IJSC_SC_SC_EEENS5_IJNSA_ILi0EEESV_SV_EEEEENS5_IJNS4_10UnderscoreESY_SY_EEEEENS4_28SM100_TMA_2SM_LOAD_MULTICASTENS4_14ComposedLayoutINS4_7SwizzleILi2ELi4ELi3EEENS4_18smem_ptr_flag_bitsILi16EEENST_INS5_IJNSA_ILi8EEESH_EEENS5_IJSH_SC_EEEEEEEvNS4_8identityENS4_18SM100_TMA_2SM_LOADES1B_vS1C_EENS_8epilogue10collective18CollectiveEpilogueINS1F_23Sm100TmaWarpSpecializedILi3ELi2ELi16ELb1ELb0EEEJNS5_IJSG_SG_SH_EEENS5_IJNST_ISG_SC_EENST_INS5_IJNSA_ILi16EEESB_EEENS5_IJSC_SH_EEEEEEEESJ_SK_SJ_SK_NS1F_6fusion15FusionCallbacksIS1J_NS1R_17LinearCombinationISJ_fSJ_fLNS_15FloatRoundStyleE2EEES1K_S1Q_JEEENS4_5SM1004TMEM4LOAD26SM100_TMEM_LOAD_32dp32b16xENS4_13SM90_TMA_LOADENS12_INS13_ILi1ELi4ELi3EEES16_NST_INS5_IJS17_S1M_EEENS5_IJS1M_SC_EEEEEEENS4_39AutoVectorizingCopyWithAssumedAlignmentILi128EEENS4_14SM90_TMA_STOREES26_S28_S28_EEEvvEEEEvNT_6ParamsE) ;  /* 0xffffff7802047950 */ /* 0x000fea0003c3ffff */
.L_x_174:
[----:B------:R-:W-:-:S00]  /*87f0*/  BRA `(.L_x_174) ;  /* 0xfffffffc00fc7947 */ /* 0x000fc0000383ffff */
[----:B------:R-:W-:-:S00]  /*8800*/  NOP ;  /* 0x0000000000007918 */ /* 0x000fc00000000000 */
[----:B------:R-:W-:-:S00]  /*8810*/  NOP ;  /* 0x0000000000007918 */ /* 0x000fc00000000000 */
[----:B------:R-:W-:-:S00]  /*8820*/  NOP ;  /* 0x0000000000007918 */ /* 0x000fc00000000000 */
[----:B------:R-:W-:-:S00]  /*8830*/  NOP ;  /* 0x0000000000007918 */ /* 0x000fc00000000000 */
[----:B------:R-:W-:-:S00]  /*8840*/  NOP ;  /* 0x0000000000007918 */ /* 0x000fc00000000000 */
[----:B------:R-:W-:-:S00]  /*8850*/  NOP ;  /* 0x0000000000007918 */ /* 0x000fc00000000000 */
[----:B------:R-:W-:-:S00]  /*8860*/  NOP ;  /* 0x0000000000007918 */ /* 0x000fc00000000000 */
[----:B------:R-:W-:-:S00]  /*8870*/  NOP ;  /* 0x0000000000007918 */ /* 0x000fc00000000000 */
.L_x_175:


//--------------------- .nv.global.init           --------------------------
	.section	.nv.global.init,"aw",@progbits
.nv.global.init:
	.type		$str$27,@object
	.size		$str$27,($str$28 - $str$27)
$str$27:
        /*0000*/ 	.byte	0x28, 0x61, 0x64, 0x64, 0x72, 0x65, 0x73, 0x73, 0x20, 0x26, 0x20, 0x6d, 0x61, 0x73, 0x6b, 0x29
        /*0010*/ 	.byte	0x20, 0x3d, 0x3d, 0x20, 0x30, 0x00
	.type		$str$28,@object
	.size		$str$28,($str$26 - $str$28)
$str$28:
        /*0016*/ 	.byte	0x2f, 0x74, 0x6d, 0x70, 0x2f, 0x63, 0x75, 0x74, 0x6c, 0x61, 0x73, 0x73, 0x5f, 0x73, 0x77, 0x65
        /*0026*/ 	.byte	0x65, 0x70, 0x5f, 0x73, 0x72, 0x63, 0x2f, 0x69, 0x6e, 0x63, 0x6c, 0x75, 0x64, 0x65, 0x2f, 0x63
        /*0036*/ 	.byte	0x75, 0x74, 0x65, 0x2f, 0x70, 0x6f, 0x69, 0x6e, 0x74, 0x65, 0x72, 0x5f, 0x66, 0x6c, 0x61, 0x67
        /*0046*/ 	.byte	0x67, 0x65, 0x64, 0x2e, 0x68, 0x70, 0x70, 0x00
	.type		$str$26,@object
	.size		$str$26,($str$25 - $str$26)
$str$26:
        /*004e*/ 	.byte	0x2f, 0x74, 0x6d, 0x70, 0x2f, 0x63, 0x75, 0x74, 0x6c, 0x61, 0x73, 0x73, 0x5f, 0x73, 0x77, 0x65
        /*005e*/ 	.byte	0x65, 0x70, 0x5f, 0x73, 0x72, 0x63, 0x2f, 0x69, 0x6e, 0x63, 0x6c, 0x75, 0x64, 0x65, 0x2f, 0x63
        /*006e*/ 	.byte	0x75, 0x74, 0x65, 0x2f, 0x61, 0x74, 0x6f, 0x6d, 0x2f, 0x63, 0x6f, 0x70, 0x79, 0x5f, 0x74, 0x72
        /*007e*/ 	.byte	0x61, 0x69, 0x74, 0x73, 0x5f, 0x73, 0x6d, 0x31, 0x30, 0x30, 0x2e, 0x68, 0x70, 0x70, 0x00
	.type		$str$25,@object
	.size		$str$25,(__unnamed_1 - $str$25)
$str$25:
        /*008d*/ 	.byte	0x28, 0x28, 0x75, 0x69, 0x6e, 0x74, 0x33, 0x32, 0x5f, 0x74, 0x28, 0x74, 0x68, 0x72, 0x65, 0x61
        /*009d*/ 	.byte	0x64, 0x49, 0x64, 0x78, 0x2e, 0x78, 0x29, 0x20, 0x2f, 0x20, 0x33, 0x32, 0x29, 0x20, 0x25, 0x20
        /*00ad*/ 	.byte	0x34, 0x29, 0x20, 0x3d, 0x3d, 0x20, 0x28, 0x28, 0x28, 0x74, 0x6d, 0x65, 0x6d, 0x5f, 0x61, 0x64
        /*00bd*/ 	.byte	0x64, 0x72, 0x20, 0x3e, 0x3e, 0x20, 0x31, 0x36, 0x29, 0x20, 0x2f, 0x20, 0x33, 0x32, 0x29, 0x20
        /*00cd*/ 	.byte	0x25, 0x20, 0x34, 0x29, 0x00
	.type		__unnamed_1,@object
	.size		__unnamed_1,(__unnamed_2 - __unnamed_1)
__unnamed_1:
        /*00d2*/ 	.byte	0x61, 0x75, 0x74, 0x6f, 0x20, 0x63, 0x75, 0x74, 0x65, 0x3a, 0x3a, 0x61, 0x73, 0x5f, 0x70, 0x6f
        /* <DEDUP_REMOVED lines=24> */
        /*0262*/ 	.byte	0x43, 0x3c, 0x32, 0x30, 0x34, 0x38, 0x3e, 0x3e, 0x3e, 0x3e, 0x5d, 0x00
	.type		__unnamed_2,@object
	.size		__unnamed_2,(.L_2 - __unnamed_2)
__unnamed_2:
        /* <DEDUP_REMOVED lines=40> */
        /*04ee*/ 	.byte	0x3a, 0x3a, 0x43, 0x3c, 0x30, 0x3e, 0x3e, 0x3e, 0x3e, 0x5d, 0x00
.L_2:


//--------------------- .nv.shared._ZN7cutlass13device_kernelINS_4gemm6kernel13GemmUniversalIN4cute5tupleIJiiiiEEENS1_10collective13CollectiveMmaINS1_35MainloopSm100TmaUmmaWarpSpecializedILi4ELi2ELi4ENS5_IJNS4_1CILi2EEESB_NSA_ILi1EEEEEEEENS5_IJNSA_ILi128EEENSA_ILi64EEENSA_ILi32EEEEEENS_10bfloat16_tENS5_IJlSC_lEEESJ_SK_NS4_8TiledMMAINS4_8MMA_AtomIJNS4_26SM100_MMA_F16BF16_2x1SM_SSISJ_SJ_fLi128ELi64ELNS4_4UMMA5MajorE0ELSP_0ELNSO_7ScaleInE0ELSQ_0EEEEEENS4_6LayoutINS5_IJSC_SC_SC_EEENS5_IJNSA_ILi0EEESV_SV_EEEEENS5_IJNS4_10UnderscoreESY_SY_EEEEENS4_28SM100_TMA_2SM_LOAD_MULTICASTENS4_14ComposedLayoutINS4_7SwizzleILi2ELi4ELi3EEENS4_18smem_ptr_flag_bitsILi16EEENST_INS5_IJNSA_ILi8EEESH_EEENS5_IJSH_SC_EEEEEEEvNS4_8identityENS4_18SM100_TMA_2SM_LOADES1B_vS1C_EENS_8epilogue10collective18CollectiveEpilogueINS1F_23Sm100TmaWarpSpecializedILi3ELi2ELi16ELb1ELb0EEEJNS5_IJSG_SG_SH_EEENS5_IJNST_ISG_SC_EENST_INS5_IJNSA_ILi16EEESB_EEENS5_IJSC_SH_EEEEEEEESJ_SK_SJ_SK_NS1F_6fusion15FusionCallbacksIS1J_NS1R_17LinearCombinationISJ_fSJ_fLNS_15FloatRoundStyleE2EEES1K_S1Q_JEEENS4_5SM1004TMEM4LOAD26SM100_TMEM_LOAD_32dp32b16xENS4_13SM90_TMA_LOADENS12_INS13_ILi1ELi4ELi3EEES16_NST_INS5_IJS17_S1M_EEENS5_IJS1M_SC_EEEEEEENS4_39AutoVectorizingCopyWithAssumedAlignmentILi128EEENS4_14SM90_TMA_STOREES26_S28_S28_EEEvvEEEEvNT_6ParamsE --------------------------
	.section	.nv.shared._ZN7cutlass13device_kernelINS_4gemm6kernel13GemmUniversalIN4cute5tupleIJiiiiEEENS1_10collective13CollectiveMmaINS1_35MainloopSm100TmaUmmaWarpSpecializedILi4ELi2ELi4ENS5_IJNS4_1CILi2EEESB_NSA_ILi1EEEEEEEENS5_IJNSA_ILi128EEENSA_ILi64EEENSA_ILi32EEEEEENS_10bfloat16_tENS5_IJlSC_lEEESJ_SK_NS4_8TiledMMAINS4_8MMA_AtomIJNS4_26SM100_MMA_F16BF16_2x1SM_SSISJ_SJ_fLi128ELi64ELNS4_4UMMA5MajorE0ELSP_0ELNSO_7ScaleInE0ELSQ_0EEEEEENS4_6LayoutINS5_IJSC_SC_SC_EEENS5_IJNSA_ILi0EEESV_SV_EEEEENS5_IJNS4_10UnderscoreESY_SY_EEEEENS4_28SM100_TMA_2SM_LOAD_MULTICASTENS4_14ComposedLayoutINS4_7SwizzleILi2ELi4ELi3EEENS4_18smem_ptr_flag_bitsILi16EEENST_INS5_IJNSA_ILi8EEESH_EEENS5_IJSH_SC_EEEEEEEvNS4_8identityENS4_18SM100_TMA_2SM_LOADES1B_vS1C_EENS_8epilogue10collective18CollectiveEpilogueINS1F_23Sm100TmaWarpSpecializedILi3ELi2ELi16ELb1ELb0EEEJNS5_IJSG_SG_SH_EEENS5_IJNST_ISG_SC_EENST_INS5_IJNSA_ILi16EEESB_EEENS5_IJSC_SH_EEEEEEEESJ_SK_SJ_SK_NS1F_6fusion15FusionCallbacksIS1J_NS1R_17LinearCombinationISJ_fSJ_fLNS_15FloatRoundStyleE2EEES1K_S1Q_JEEENS4_5SM1004TMEM4LOAD26SM100_TMEM_LOAD_32dp32b16xENS4_13SM90_TMA_LOADENS12_INS13_ILi1ELi4ELi3EEES16_NST_INS5_IJS17_S1M_EEENS5_IJS1M_SC_EEEEEEENS4_39AutoVectorizingCopyWithAssumedAlignmentILi128EEENS4_14SM90_TMA_STOREES26_S28_S28_EEEvvEEEEvNT_6ParamsE,"aw",@nobits
	.sectionflags	@""
	.align	16
	.zero		1024


//--------------------- .nv.shared.reserved.0     --------------------------
	.section	.nv.shared.reserved.0,"aw",@nobits
	.weak		__nv_reservedSMEM_offset_0_alias
	.size		__nv_reservedSMEM_offset_0_alias, 0, 64
	.other		__nv_reservedSMEM_offset_0_alias,@"STO_CUDA_RESERVED_SHARED STV_DEFAULT"
__nv_reservedSMEM_offset_0_alias:
	.zero		0
.nv.shared.reserved.0:
	.zero		64
	.weak		__nv_reservedSMEM_tcgen05_partition
	.type		__nv_reservedSMEM_tcgen05_partition,@object
	.size		__nv_reservedSMEM_tcgen05_partition,(.L_0 - __nv_reservedSMEM_tcgen05_partition)
__nv_reservedSMEM_tcgen05_partition:
	.zero		32
.L_0:


//--------------------- .nv.global                --------------------------
	.section	.nv.global,"aw",@nobits
.nv.global:
	.type		_ZN39_INTERNAL_50f9f242_4_k_cu_0f0740ad_92304cute1_E,@object
	.size		_ZN39_INTERNAL_50f9f242_4_k_cu_0f0740ad_92304cute1_E,(_ZN39_INTERNAL_50f9f242_4_k_cu_0f0740ad_92304cuda3std3__45__cpo6cbeginE - _ZN39_INTERNAL_50f9f242_4_k_cu_0f0740ad_92304cute1_E)
_ZN39_INTERNAL_50f9f242_4_k_cu_0f0740ad_92304cute1_E:
	.zero		1
	.type		_ZN39_INTERNAL_50f9f242_4_k_cu_0f0740ad_92304cuda3std3__45__cpo6cbeginE,@object
	.size		_ZN39_INTERNAL_50f9f242_4_k_cu_0f0740ad_92304cuda3std3__45__cpo6cbeginE,(_ZN39_INTERNAL_50f9f242_4_k_cu_0f0740ad_92304cuda3std3__48in_placeE - _ZN39_INTERNAL_50f9f242_4_k_cu_0f0740ad_92304cuda3std3__45__cpo6cbeginE)
_ZN39_INTERNAL_50f9f242_4_k_cu_0f0740ad_92304cuda3std3__45__cpo6cbeginE:
	.zero		1
	.type		_ZN39_INTERNAL_50f9f242_4_k_cu_0f0740ad_92304cuda3std3__48in_placeE,@object
	.size		_ZN39_INTERNAL_50f9f242_4_k_cu_0f0740ad_92304cuda3std3__48in_placeE,(_ZN39_INTERNAL_50f9f242_4_k_cu_0f0740ad_92304cuda3std6ranges3__45__cpo9iter_moveE - _ZN39_INTERNAL_50f9f242_4_k_cu_0f0740ad_92304cuda3std3__48in_placeE)
_ZN39_INTERNAL_50f9f242_4_k_cu_0f0740ad_92304cuda3std3__48in_placeE:
	.zero		1
	.type		_ZN39_INTERNAL_50f9f242_4_k_cu_0f0740ad_92304cuda3std6ranges3__45__cpo9iter_moveE,@object
	.size		_ZN39_INTERNAL_50f9f242_4_k_cu_0f0740ad_92304cuda3std6ranges3__45__cpo9iter_moveE,(_ZN39_INTERNAL_50f9f242_4_k_cu_0f0740ad_92304cuda3std3__45__cpo5beginE - _ZN39_INTERNAL_50f9f242_4_k_cu_0f0740ad_92304cuda3std6ranges3__45__cpo9iter_moveE)
_ZN39_INTERNAL_50f9f242_4_k_cu_0f0740ad_92304cuda3std6ranges3__45__cpo9iter_moveE:
	.zero		1
	.type		_ZN39_INTERNAL_50f9f242_4_k_cu_0f0740ad_92304cuda3std3__45__cpo5beginE,@object
	.size		_ZN39_INTERNAL_50f9f242_4_k_cu_0f0740ad_92304cuda3std3__45__cpo5beginE,(_ZN39_INTERNAL_50f9f242_4_k_cu_0f0740ad_92304cuda3std3__441_GLOBAL__N__50f9f242_4_k_cu_0f0740ad_92306ignoreE - _ZN39_INTERNAL_50f9f242_4_k_cu_0f0740ad_92304cuda3std3__45__cpo5beginE)
_ZN39_INTERNAL_50f9f242_4_k_cu_0f0740ad_92304cuda3std3__45__cpo5beginE:
	.zero		1
	.type		_ZN39_INTERNAL_50f9f242_4_k_cu_0f0740ad_92304cuda3std3__441_GLOBAL__N__50f9f242_4_k_cu_0f0740ad_92306ignoreE,@object
	.size		_ZN39_INTERNAL_50f9f242_4_k_cu_0f0740ad_92304cuda3std3__441_GLOBAL__N__50f9f242_4_k_cu_0f0740ad_92306ignoreE,(_ZN39_INTERNAL_50f9f242_4_k_cu_0f0740ad_92304cute7productE - _ZN39_INTERNAL_50f9f242_4_k_cu_0f0740ad_92304cuda3std3__441_GLOBAL__N__50f9f242_4_k_cu_0f0740ad_92306ignoreE)
_ZN39_INTERNAL_50f9f242_4_k_cu_0f0740ad_92304cuda3std3__441_GLOBAL__N__50f9f242_4_k_cu_0f0740ad_92306ignoreE:
	.zero		1
	.type		_ZN39_INTERNAL_50f9f242_4_k_cu_0f0740ad_92304cute7productE,@object
	.size		_ZN39_INTERNAL_50f9f242_4_k_cu_0f0740ad_92304cute7productE,(_ZN39_INTERNAL_50f9f242_4_k_cu_0f0740ad_92304cuda3std3__45__cpo3endE - _ZN39_INTERNAL_50f9f242_4_k_cu_0f0740ad_92304cute7productE)
_ZN39_INTERNAL_50f9f242_4_k_cu_0f0740ad_92304cute7productE:
	.zero		1
	.type		_ZN39_INTERNAL_50f9f242_4_k_cu_0f0740ad_92304cuda3std3__45__cpo3endE,@object
	.size		_ZN39_INTERNAL_50f9f242_4_k_cu_0f0740ad_92304cuda3std3__45__cpo3endE,(_ZN39_INTERNAL_50f9f242_4_k_cu_0f0740ad_92304cuda3std3__419piecewise_constructE - _ZN39_INTERNAL_50f9f242_4_k_cu_0f0740ad_92304cuda3std3__45__cpo3endE)
_ZN39_INTERNAL_50f9f242_4_k_cu_0f0740ad_92304cuda3std3__45__cpo3endE:
	.zero		1
	.type		_ZN39_INTERNAL_50f9f242_4_k_cu_0f0740ad_92304cuda3std3__419piecewise_constructE,@object
	.size		_ZN39_INTERNAL_50f9f242_4_k_cu_0f0740ad_92304cuda3std3__419piecewise_constructE,(_ZN39_INTERNAL_50f9f242_4_k_cu_0f0740ad_92304cuda3std3__45__cpo4cendE - _ZN39_INTERNAL_50f9f242_4_k_cu_0f0740ad_92304cuda3std3__419piecewise_constructE)
_ZN39_INTERNAL_50f9f242_4_k_cu_0f0740ad_92304cuda3std3__419piecewise_constructE:
	.zero		1
	.type		_ZN39_INTERNAL_50f9f242_4_k_cu_0f0740ad_92304cuda3std3__45__cpo4cendE,@object
	.size		_ZN39_INTERNAL_50f9f242_4_k_cu_0f0740ad_92304cuda3std3__45__cpo4cendE,(_ZN39_INTERNAL_50f9f242_4_k_cu_0f0740ad_92304cuda3std6ranges3__45__cpo4swapE - _ZN39_INTERNAL_50f9f242_4_k_cu_0f0740ad_92304cuda3std3__45__cpo4cendE)
_ZN39_INTERNAL_50f9f242_4_k_cu_0f0740ad_92304cuda3std3__45__cpo4cendE:
	.zero		1
	.type		_ZN39_INTERNAL_50f9f242_4_k_cu_0f0740ad_92304cuda3std6ranges3__45__cpo4swapE,@object
	.size		_ZN39_INTERNAL_50f9f242_4_k_cu_0f0740ad_92304cuda3std6ranges3__45__cpo4swapE,(.L_10 - _ZN39_INTERNAL_50f9f242_4_k_cu_0f0740ad_92304cuda3std6ranges3__45__cpo4swapE)
_ZN39_INTERNAL_50f9f242_4_k_cu_0f0740ad_92304cuda3std6ranges3__45__cpo4swapE:
	.zero		1
.L_10:


//--------------------- .nv.constant0._ZN7cutlass13device_kernelINS_4gemm6kernel13GemmUniversalIN4cute5tupleIJiiiiEEENS1_10collective13CollectiveMmaINS1_35MainloopSm100TmaUmmaWarpSpecializedILi4ELi2ELi4ENS5_IJNS4_1CILi2EEESB_NSA_ILi1EEEEEEEENS5_IJNSA_ILi128EEENSA_ILi64EEENSA_ILi32EEEEEENS_10bfloat16_tENS5_IJlSC_lEEESJ_SK_NS4_8TiledMMAINS4_8MMA_AtomIJNS4_26SM100_MMA_F16BF16_2x1SM_SSISJ_SJ_fLi128ELi64ELNS4_4UMMA5MajorE0ELSP_0ELNSO_7ScaleInE0ELSQ_0EEEEEENS4_6LayoutINS5_IJSC_SC_SC_EEENS5_IJNSA_ILi0EEESV_SV_EEEEENS5_IJNS4_10UnderscoreESY_SY_EEEEENS4_28SM100_TMA_2SM_LOAD_MULTICASTENS4_14ComposedLayoutINS4_7SwizzleILi2ELi4ELi3EEENS4_18smem_ptr_flag_bitsILi16EEENST_INS5_IJNSA_ILi8EEESH_EEENS5_IJSH_SC_EEEEEEEvNS4_8identityENS4_18SM100_TMA_2SM_LOADES1B_vS1C_EENS_8epilogue10collective18CollectiveEpilogueINS1F_23Sm100TmaWarpSpecializedILi3ELi2ELi16ELb1ELb0EEEJNS5_IJSG_SG_SH_EEENS5_IJNST_ISG_SC_EENST_INS5_IJNSA_ILi16EEESB_EEENS5_IJSC_SH_EEEEEEEESJ_SK_SJ_SK_NS1F_6fusion15FusionCallbacksIS1J_NS1R_17LinearCombinationISJ_fSJ_fLNS_15FloatRoundStyleE2EEES1K_S1Q_JEEENS4_5SM1004TMEM4LOAD26SM100_TMEM_LOAD_32dp32b16xENS4_13SM90_TMA_LOADENS12_INS13_ILi1ELi4ELi3EEES16_NST_INS5_IJS17_S1M_EEENS5_IJS1M_SC_EEEEEEENS4_39AutoVectorizingCopyWithAssumedAlignmentILi128EEENS4_14SM90_TMA_STOREES26_S28_S28_EEEvvEEEEvNT_6ParamsE --------------------------
	.section	.nv.constant0._ZN7cutlass13device_kernelINS_4gemm6kernel13GemmUniversalIN4cute5tupleIJiiiiEEENS1_10collective13CollectiveMmaINS1_35MainloopSm100TmaUmmaWarpSpecializedILi4ELi2ELi4ENS5_IJNS4_1CILi2EEESB_NSA_ILi1EEEEEEEENS5_IJNSA_ILi128EEENSA_ILi64EEENSA_ILi32EEEEEENS_10bfloat16_tENS5_IJlSC_lEEESJ_SK_NS4_8TiledMMAINS4_8MMA_AtomIJNS4_26SM100_MMA_F16BF16_2x1SM_SSISJ_SJ_fLi128ELi64ELNS4_4UMMA5MajorE0ELSP_0ELNSO_7ScaleInE0ELSQ_0EEEEEENS4_6LayoutINS5_IJSC_SC_SC_EEENS5_IJNSA_ILi0EEESV_SV_EEEEENS5_IJNS4_10UnderscoreESY_SY_EEEEENS4_28SM100_TMA_2SM_LOAD_MULTICASTENS4_14ComposedLayoutINS4_7SwizzleILi2ELi4ELi3EEENS4_18smem_ptr_flag_bitsILi16EEENST_INS5_IJNSA_ILi8EEESH_EEENS5_IJSH_SC_EEEEEEEvNS4_8identityENS4_18SM100_TMA_2SM_LOADES1B_vS1C_EENS_8epilogue10collective18CollectiveEpilogueINS1F_23Sm100TmaWarpSpecializedILi3ELi2ELi16ELb1ELb0EEEJNS5_IJSG_SG_SH_EEENS5_IJNST_ISG_SC_EENST_INS5_IJNSA_ILi16EEESB_EEENS5_IJSC_SH_EEEEEEEESJ_SK_SJ_SK_NS1F_6fusion15FusionCallbacksIS1J_NS1R_17LinearCombinationISJ_fSJ_fLNS_15FloatRoundStyleE2EEES1K_S1Q_JEEENS4_5SM1004TMEM4LOAD26SM100_TMEM_LOAD_32dp32b16xENS4_13SM90_TMA_LOADENS12_INS13_ILi1ELi4ELi3EEES16_NST_INS5_IJS17_S1M_EEENS5_IJS1M_SC_EEEEEEENS4_39AutoVectorizingCopyWithAssumedAlignmentILi128EEENS4_14SM90_TMA_STOREES26_S28_S28_EEEvvEEEEvNT_6ParamsE,"a",@progbits
	.sectionflags	@""
	.align	4
.nv.constant0._ZN7cutlass13device_kernelINS_4gemm6kernel13GemmUniversalIN4cute5tupleIJiiiiEEENS1_10collective13CollectiveMmaINS1_35MainloopSm100TmaUmmaWarpSpecializedILi4ELi2ELi4ENS5_IJNS4_1CILi2EEESB_NSA_ILi1EEEEEEEENS5_IJNSA_ILi128EEENSA_ILi64EEENSA_ILi32EEEEEENS_10bfloat16_tENS5_IJlSC_lEEESJ_SK_NS4_8TiledMMAINS4_8MMA_AtomIJNS4_26SM100_MMA_F16BF16_2x1SM_SSISJ_SJ_fLi128ELi64ELNS4_4UMMA5MajorE0ELSP_0ELNSO_7ScaleInE0ELSQ_0EEEEEENS4_6LayoutINS5_IJSC_SC_SC_EEENS5_IJNSA_ILi0EEESV_SV_EEEEENS5_IJNS4_10UnderscoreESY_SY_EEEEENS4_28SM100_TMA_2SM_LOAD_MULTICASTENS4_14ComposedLayoutINS4_7SwizzleILi2ELi4ELi3EEENS4_18smem_ptr_flag_bitsILi16EEENST_INS5_IJNSA_ILi8EEESH_EEENS5_IJSH_SC_EEEEEEEvNS4_8identityENS4_18SM100_TMA_2SM_LOADES1B_vS1C_EENS_8epilogue10collective18CollectiveEpilogueINS1F_23Sm100TmaWarpSpecializedILi3ELi2ELi16ELb1ELb0EEEJNS5_IJSG_SG_SH_EEENS5_IJNST_ISG_SC_EENST_INS5_IJNSA_ILi16EEESB_EEENS5_IJSC_SH_EEEEEEEESJ_SK_SJ_SK_NS1F_6fusion15FusionCallbacksIS1J_NS1R_17LinearCombinationISJ_fSJ_fLNS_15FloatRoundStyleE2EEES1K_S1Q_JEEENS4_5SM1004TMEM4LOAD26SM100_TMEM_LOAD_32dp32b16xENS4_13SM90_TMA_LOADENS12_INS13_ILi1ELi4ELi3EEES16_NST_INS5_IJS17_S1M_EEENS5_IJS1M_SC_EEEEEEENS4_39AutoVectorizingCopyWithAssumedAlignmentILi128EEENS4_14SM90_TMA_STOREES26_S28_S28_EEEvvEEEEvNT_6ParamsE:
	.zero		2944


//--------------------- SYMBOLS --------------------------

	.type		.nv.reservedSmem.offset0,@object
	.size		.nv.reservedSmem.offset0,0x4
	.type		.nv.reservedSmem.cap,@object
	.size		.nv.reservedSmem.cap,0x4
	.type		__assertfail,@function
